//
// Generated by NVIDIA NVVM Compiler
//
// Compiler Build ID: CL-36424714
// Cuda compilation tools, release 13.0, V13.0.88
// Based on NVVM 20.0.0
//

.version 9.0
.target sm_100
.address_size 64

	// .globl	_Z13compute_triadiiPKfS0_Pf

.visible .entry _Z13compute_triadiiPKfS0_Pf(
	.param .u32 _Z13compute_triadiiPKfS0_Pf_param_0,
	.param .u32 _Z13compute_triadiiPKfS0_Pf_param_1,
	.param .u64 .ptr .align 1 _Z13compute_triadiiPKfS0_Pf_param_2,
	.param .u64 .ptr .align 1 _Z13compute_triadiiPKfS0_Pf_param_3,
	.param .u64 .ptr .align 1 _Z13compute_triadiiPKfS0_Pf_param_4
)
{
	.reg .pred 	%p<11>;
	.reg .b32 	%r<114>;
	.reg .b32 	%f<112>;
	.reg .b64 	%rd<81>;

	ld.param.u32 	%r69, [_Z13compute_triadiiPKfS0_Pf_param_0];
	ld.param.u32 	%r70, [_Z13compute_triadiiPKfS0_Pf_param_1];
	ld.param.u64 	%rd10, [_Z13compute_triadiiPKfS0_Pf_param_2];
	ld.param.u64 	%rd11, [_Z13compute_triadiiPKfS0_Pf_param_3];
	cvta.to.global.u64 	%rd1, %rd11;
	cvta.to.global.u64 	%rd2, %rd10;
	mov.u32 	%r1, %tid.x;
	mov.u32 	%r71, %ctaid.x;
	mov.u32 	%r72, %ntid.x;
	mul.lo.s32 	%r2, %r71, %r72;
	add.s32 	%r3, %r2, %r1;
	setp.ge.u32 	%p1, %r3, %r69;
	@%p1 bra 	$L__BB0_15;
	setp.eq.s32 	%p2, %r70, 0;
	mov.f32 	%f111, 0f00000000;
	@%p2 bra 	$L__BB0_14;
	and.b32  	%r4, %r70, 15;
	setp.lt.u32 	%p3, %r70, 16;
	mov.f32 	%f111, 0f00000000;
	mov.b32 	%r110, 0;
	@%p3 bra 	$L__BB0_5;
	and.b32  	%r74, %r70, -16;
	neg.s32 	%r108, %r74;
	mad.lo.s32 	%r106, %r69, 15, %r3;
	mad.lo.s32 	%r105, %r69, 14, %r3;
	mad.lo.s32 	%r104, %r69, 13, %r3;
	mad.lo.s32 	%r103, %r69, 12, %r3;
	mad.lo.s32 	%r102, %r69, 11, %r3;
	mad.lo.s32 	%r101, %r69, 10, %r3;
	mad.lo.s32 	%r100, %r69, 9, %r3;
	shl.b32 	%r75, %r69, 3;
	add.s32 	%r99, %r3, %r75;
	mad.lo.s32 	%r98, %r69, 7, %r3;
	mad.lo.s32 	%r97, %r69, 6, %r3;
	mad.lo.s32 	%r96, %r69, 5, %r3;
	shl.b32 	%r76, %r69, 2;
	add.s32 	%r95, %r3, %r76;
	mad.lo.s32 	%r94, %r69, 3, %r3;
	shl.b32 	%r77, %r69, 1;
	add.s32 	%r93, %r3, %r77;
	add.s64 	%rd79, %rd1, 32;
	add.s32 	%r78, %r1, %r69;
	add.s32 	%r92, %r78, %r2;
	mov.f32 	%f111, 0f00000000;
	mov.u32 	%r107, %r3;
$L__BB0_4:
	.pragma "nounroll";
	and.b32  	%r110, %r70, -16;
	mul.wide.u32 	%rd12, %r107, 4;
	add.s64 	%rd13, %rd2, %rd12;
	ld.global.f32 	%f18, [%rd13];
	ld.global.f32 	%f19, [%rd79+-32];
	fma.rn.f32 	%f20, %f18, %f19, %f111;
	mul.wide.u32 	%rd14, %r92, 4;
	add.s64 	%rd15, %rd2, %rd14;
	ld.global.f32 	%f21, [%rd15];
	ld.global.f32 	%f22, [%rd79+-28];
	fma.rn.f32 	%f23, %f21, %f22, %f20;
	mul.wide.u32 	%rd16, %r93, 4;
	add.s64 	%rd17, %rd2, %rd16;
	ld.global.f32 	%f24, [%rd17];
	ld.global.f32 	%f25, [%rd79+-24];
	fma.rn.f32 	%f26, %f24, %f25, %f23;
	mul.wide.u32 	%rd18, %r94, 4;
	add.s64 	%rd19, %rd2, %rd18;
	ld.global.f32 	%f27, [%rd19];
	ld.global.f32 	%f28, [%rd79+-20];
	fma.rn.f32 	%f29, %f27, %f28, %f26;
	mul.wide.u32 	%rd20, %r95, 4;
	add.s64 	%rd21, %rd2, %rd20;
	ld.global.f32 	%f30, [%rd21];
	ld.global.f32 	%f31, [%rd79+-16];
	fma.rn.f32 	%f32, %f30, %f31, %f29;
	mul.wide.u32 	%rd22, %r96, 4;
	add.s64 	%rd23, %rd2, %rd22;
	ld.global.f32 	%f33, [%rd23];
	ld.global.f32 	%f34, [%rd79+-12];
	fma.rn.f32 	%f35, %f33, %f34, %f32;
	mul.wide.u32 	%rd24, %r97, 4;
	add.s64 	%rd25, %rd2, %rd24;
	ld.global.f32 	%f36, [%rd25];
	ld.global.f32 	%f37, [%rd79+-8];
	fma.rn.f32 	%f38, %f36, %f37, %f35;
	mul.wide.u32 	%rd26, %r98, 4;
	add.s64 	%rd27, %rd2, %rd26;
	ld.global.f32 	%f39, [%rd27];
	ld.global.f32 	%f40, [%rd79+-4];
	fma.rn.f32 	%f41, %f39, %f40, %f38;
	mul.wide.u32 	%rd28, %r99, 4;
	add.s64 	%rd29, %rd2, %rd28;
	ld.global.f32 	%f42, [%rd29];
	ld.global.f32 	%f43, [%rd79];
	fma.rn.f32 	%f44, %f42, %f43, %f41;
	mul.wide.u32 	%rd30, %r100, 4;
	add.s64 	%rd31, %rd2, %rd30;
	ld.global.f32 	%f45, [%rd31];
	ld.global.f32 	%f46, [%rd79+4];
	fma.rn.f32 	%f47, %f45, %f46, %f44;
	mul.wide.u32 	%rd32, %r101, 4;
	add.s64 	%rd33, %rd2, %rd32;
	ld.global.f32 	%f48, [%rd33];
	ld.global.f32 	%f49, [%rd79+8];
	fma.rn.f32 	%f50, %f48, %f49, %f47;
	mul.wide.u32 	%rd34, %r102, 4;
	add.s64 	%rd35, %rd2, %rd34;
	ld.global.f32 	%f51, [%rd35];
	ld.global.f32 	%f52, [%rd79+12];
	fma.rn.f32 	%f53, %f51, %f52, %f50;
	mul.wide.u32 	%rd36, %r103, 4;
	add.s64 	%rd37, %rd2, %rd36;
	ld.global.f32 	%f54, [%rd37];
	ld.global.f32 	%f55, [%rd79+16];
	fma.rn.f32 	%f56, %f54, %f55, %f53;
	mul.wide.u32 	%rd38, %r104, 4;
	add.s64 	%rd39, %rd2, %rd38;
	ld.global.f32 	%f57, [%rd39];
	ld.global.f32 	%f58, [%rd79+20];
	fma.rn.f32 	%f59, %f57, %f58, %f56;
	mul.wide.u32 	%rd40, %r105, 4;
	add.s64 	%rd41, %rd2, %rd40;
	ld.global.f32 	%f60, [%rd41];
	ld.global.f32 	%f61, [%rd79+24];
	fma.rn.f32 	%f62, %f60, %f61, %f59;
	mul.wide.u32 	%rd42, %r106, 4;
	add.s64 	%rd43, %rd2, %rd42;
	ld.global.f32 	%f63, [%rd43];
	ld.global.f32 	%f64, [%rd79+28];
	fma.rn.f32 	%f111, %f63, %f64, %f62;
	add.s32 	%r108, %r108, 16;
	shl.b32 	%r79, %r69, 4;
	add.s32 	%r107, %r107, %r79;
	add.s32 	%r106, %r106, %r79;
	add.s32 	%r105, %r105, %r79;
	add.s32 	%r104, %r104, %r79;
	add.s32 	%r103, %r103, %r79;
	add.s32 	%r102, %r102, %r79;
	add.s32 	%r101, %r101, %r79;
	add.s32 	%r100, %r100, %r79;
	add.s32 	%r99, %r99, %r79;
	add.s32 	%r98, %r98, %r79;
	add.s32 	%r97, %r97, %r79;
	add.s32 	%r96, %r96, %r79;
	add.s32 	%r95, %r95, %r79;
	add.s32 	%r94, %r94, %r79;
	add.s32 	%r93, %r93, %r79;
	add.s64 	%rd79, %rd79, 64;
	add.s32 	%r92, %r92, %r79;
	setp.ne.s32 	%p4, %r108, 0;
	@%p4 bra 	$L__BB0_4;
$L__BB0_5:
	setp.eq.s32 	%p5, %r4, 0;
	@%p5 bra 	$L__BB0_14;
	and.b32  	%r57, %r70, 7;
	setp.lt.u32 	%p6, %r4, 8;
	@%p6 bra 	$L__BB0_8;
	mad.lo.s32 	%r80, %r110, %r69, %r3;
	mul.wide.u32 	%rd44, %r80, 4;
	add.s64 	%rd45, %rd2, %rd44;
	ld.global.f32 	%f66, [%rd45];
	mul.wide.u32 	%rd46, %r110, 4;
	add.s64 	%rd47, %rd1, %rd46;
	ld.global.f32 	%f67, [%rd47];
	fma.rn.f32 	%f68, %f66, %f67, %f111;
	add.s32 	%r81, %r80, %r69;
	mul.wide.u32 	%rd48, %r81, 4;
	add.s64 	%rd49, %rd2, %rd48;
	ld.global.f32 	%f69, [%rd49];
	ld.global.f32 	%f70, [%rd47+4];
	fma.rn.f32 	%f71, %f69, %f70, %f68;
	add.s32 	%r82, %r81, %r69;
	mul.wide.u32 	%rd50, %r82, 4;
	add.s64 	%rd51, %rd2, %rd50;
	ld.global.f32 	%f72, [%rd51];
	ld.global.f32 	%f73, [%rd47+8];
	fma.rn.f32 	%f74, %f72, %f73, %f71;
	add.s32 	%r83, %r82, %r69;
	mul.wide.u32 	%rd52, %r83, 4;
	add.s64 	%rd53, %rd2, %rd52;
	ld.global.f32 	%f75, [%rd53];
	ld.global.f32 	%f76, [%rd47+12];
	fma.rn.f32 	%f77, %f75, %f76, %f74;
	add.s32 	%r84, %r83, %r69;
	mul.wide.u32 	%rd54, %r84, 4;
	add.s64 	%rd55, %rd2, %rd54;
	ld.global.f32 	%f78, [%rd55];
	ld.global.f32 	%f79, [%rd47+16];
	fma.rn.f32 	%f80, %f78, %f79, %f77;
	add.s32 	%r85, %r84, %r69;
	mul.wide.u32 	%rd56, %r85, 4;
	add.s64 	%rd57, %rd2, %rd56;
	ld.global.f32 	%f81, [%rd57];
	ld.global.f32 	%f82, [%rd47+20];
	fma.rn.f32 	%f83, %f81, %f82, %f80;
	add.s32 	%r86, %r85, %r69;
	mul.wide.u32 	%rd58, %r86, 4;
	add.s64 	%rd59, %rd2, %rd58;
	ld.global.f32 	%f84, [%rd59];
	ld.global.f32 	%f85, [%rd47+24];
	fma.rn.f32 	%f86, %f84, %f85, %f83;
	add.s32 	%r87, %r86, %r69;
	mul.wide.u32 	%rd60, %r87, 4;
	add.s64 	%rd61, %rd2, %rd60;
	ld.global.f32 	%f87, [%rd61];
	ld.global.f32 	%f88, [%rd47+28];
	fma.rn.f32 	%f111, %f87, %f88, %f86;
	add.s32 	%r110, %r110, 8;
$L__BB0_8:
	setp.eq.s32 	%p7, %r57, 0;
	@%p7 bra 	$L__BB0_14;
	and.b32  	%r60, %r70, 3;
	setp.lt.u32 	%p8, %r57, 4;
	@%p8 bra 	$L__BB0_11;
	mad.lo.s32 	%r88, %r110, %r69, %r3;
	mul.wide.u32 	%rd62, %r88, 4;
	add.s64 	%rd63, %rd2, %rd62;
	ld.global.f32 	%f90, [%rd63];
	mul.wide.u32 	%rd64, %r110, 4;
	add.s64 	%rd65, %rd1, %rd64;
	ld.global.f32 	%f91, [%rd65];
	fma.rn.f32 	%f92, %f90, %f91, %f111;
	add.s32 	%r89, %r88, %r69;
	mul.wide.u32 	%rd66, %r89, 4;
	add.s64 	%rd67, %rd2, %rd66;
	ld.global.f32 	%f93, [%rd67];
	ld.global.f32 	%f94, [%rd65+4];
	fma.rn.f32 	%f95, %f93, %f94, %f92;
	add.s32 	%r90, %r89, %r69;
	mul.wide.u32 	%rd68, %r90, 4;
	add.s64 	%rd69, %rd2, %rd68;
	ld.global.f32 	%f96, [%rd69];
	ld.global.f32 	%f97, [%rd65+8];
	fma.rn.f32 	%f98, %f96, %f97, %f95;
	add.s32 	%r91, %r90, %r69;
	mul.wide.u32 	%rd70, %r91, 4;
	add.s64 	%rd71, %rd2, %rd70;
	ld.global.f32 	%f99, [%rd71];
	ld.global.f32 	%f100, [%rd65+12];
	fma.rn.f32 	%f111, %f99, %f100, %f98;
	add.s32 	%r110, %r110, 4;
$L__BB0_11:
	setp.eq.s32 	%p9, %r60, 0;
	@%p9 bra 	$L__BB0_14;
	mul.wide.u32 	%rd72, %r110, 4;
	add.s64 	%rd80, %rd1, %rd72;
	mad.lo.s32 	%r113, %r110, %r69, %r3;
	neg.s32 	%r112, %r60;
$L__BB0_13:
	.pragma "nounroll";
	mul.wide.u32 	%rd73, %r113, 4;
	add.s64 	%rd74, %rd2, %rd73;
	ld.global.f32 	%f101, [%rd74];
	ld.global.f32 	%f102, [%rd80];
	fma.rn.f32 	%f111, %f101, %f102, %f111;
	add.s64 	%rd80, %rd80, 4;
	add.s32 	%r113, %r113, %r69;
	add.s32 	%r112, %r112, 1;
	setp.ne.s32 	%p10, %r112, 0;
	@%p10 bra 	$L__BB0_13;
$L__BB0_14:
	ld.param.u64 	%rd78, [_Z13compute_triadiiPKfS0_Pf_param_4];
	cvta.to.global.u64 	%rd75, %rd78;
	mul.wide.u32 	%rd76, %r3, 4;
	add.s64 	%rd77, %rd75, %rd76;
	st.global.f32 	[%rd77], %f111;
$L__BB0_15:
	ret;

}
	// .globl	_Z10set_vectorifPf
.visible .entry _Z10set_vectorifPf(
	.param .u32 _Z10set_vectorifPf_param_0,
	.param .f32 _Z10set_vectorifPf_param_1,
	.param .u64 .ptr .align 1 _Z10set_vectorifPf_param_2
)
{
	.reg .pred 	%p<3>;
	.reg .b32 	%r<6>;
	.reg .b32 	%f<2>;
	.reg .b64 	%rd<7>;

	ld.param.u32 	%r2, [_Z10set_vectorifPf_param_0];
	ld.param.f32 	%f1, [_Z10set_vectorifPf_param_1];
	ld.param.u64 	%rd2, [_Z10set_vectorifPf_param_2];
	cvta.to.global.u64 	%rd1, %rd2;
	mov.u32 	%r3, %tid.x;
	mov.u32 	%r4, %ctaid.x;
	mov.u32 	%r5, %ntid.x;
	mad.lo.s32 	%r1, %r4, %r5, %r3;
	setp.ge.u32 	%p1, %r1, %r2;
	@%p1 bra 	$L__BB1_4;
	setp.neu.f32 	%p2, %f1, 0f00000000;
	@%p2 bra 	$L__BB1_3;
	mul.wide.u32 	%rd5, %r1, 4;
	add.s64 	%rd6, %rd1, %rd5;
	st.global.f32 	[%rd6], %f1;
	bra.uni 	$L__BB1_4;
$L__BB1_3:
	mul.wide.u32 	%rd3, %r1, 4;
	add.s64 	%rd4, %rd1, %rd3;
	st.global.f32 	[%rd4], %f1;
$L__BB1_4:
	ret;

}
	// .globl	_Z17set_matrix_rowmajiifPf
.visible .entry _Z17set_matrix_rowmajiifPf(
	.param .u32 _Z17set_matrix_rowmajiifPf_param_0,
	.param .u32 _Z17set_matrix_rowmajiifPf_param_1,
	.param .f32 _Z17set_matrix_rowmajiifPf_param_2,
	.param .u64 .ptr .align 1 _Z17set_matrix_rowmajiifPf_param_3
)
{
	.reg .pred 	%p<12>;
	.reg .b32 	%r<44>;
	.reg .b32 	%f<2>;
	.reg .b64 	%rd<33>;

	ld.param.u32 	%r18, [_Z17set_matrix_rowmajiifPf_param_0];
	ld.param.u32 	%r17, [_Z17set_matrix_rowmajiifPf_param_1];
	ld.param.f32 	%f1, [_Z17set_matrix_rowmajiifPf_param_2];
	ld.param.u64 	%rd2, [_Z17set_matrix_rowmajiifPf_param_3];
	cvta.to.global.u64 	%rd1, %rd2;
	mov.u32 	%r19, %tid.x;
	mov.u32 	%r20, %ctaid.x;
	mov.u32 	%r21, %ntid.x;
	mad.lo.s32 	%r1, %r20, %r21, %r19;
	setp.ge.u32 	%p1, %r1, %r18;
	setp.eq.s32 	%p2, %r17, 0;
	or.pred  	%p3, %p1, %p2;
	@%p3 bra 	$L__BB2_12;
	mul.lo.s32 	%r2, %r17, %r1;
	add.s32 	%r23, %r17, -1;
	and.b32  	%r3, %r17, 7;
	setp.lt.u32 	%p4, %r23, 7;
	mov.b32 	%r42, 0;
	@%p4 bra 	$L__BB2_4;
	and.b32  	%r42, %r17, -8;
	neg.s32 	%r40, %r42;
	add.s32 	%r39, %r2, 3;
$L__BB2_3:
	.pragma "nounroll";
	add.s32 	%r24, %r39, -3;
	mul.wide.u32 	%rd3, %r24, 4;
	add.s64 	%rd4, %rd1, %rd3;
	st.global.f32 	[%rd4], %f1;
	add.s32 	%r25, %r39, -2;
	mul.wide.u32 	%rd5, %r25, 4;
	add.s64 	%rd6, %rd1, %rd5;
	st.global.f32 	[%rd6], %f1;
	add.s32 	%r26, %r39, -1;
	mul.wide.u32 	%rd7, %r26, 4;
	add.s64 	%rd8, %rd1, %rd7;
	st.global.f32 	[%rd8], %f1;
	add.s32 	%r27, %r39, 4;
	mul.wide.u32 	%rd9, %r39, 4;
	add.s64 	%rd10, %rd1, %rd9;
	st.global.f32 	[%rd10], %f1;
	add.s32 	%r28, %r39, 1;
	mul.wide.u32 	%rd11, %r28, 4;
	add.s64 	%rd12, %rd1, %rd11;
	st.global.f32 	[%rd12], %f1;
	add.s32 	%r29, %r39, 2;
	mul.wide.u32 	%rd13, %r29, 4;
	add.s64 	%rd14, %rd1, %rd13;
	st.global.f32 	[%rd14], %f1;
	add.s32 	%r30, %r39, 3;
	mul.wide.u32 	%rd15, %r30, 4;
	add.s64 	%rd16, %rd1, %rd15;
	st.global.f32 	[%rd16], %f1;
	mul.wide.u32 	%rd17, %r27, 4;
	add.s64 	%rd18, %rd1, %rd17;
	st.global.f32 	[%rd18], %f1;
	add.s32 	%r40, %r40, 8;
	add.s32 	%r39, %r39, 8;
	setp.ne.s32 	%p5, %r40, 0;
	@%p5 bra 	$L__BB2_3;
$L__BB2_4:
	setp.eq.s32 	%p6, %r3, 0;
	@%p6 bra 	$L__BB2_12;
	and.b32  	%r12, %r17, 3;
	setp.lt.u32 	%p7, %r3, 4;
	@%p7 bra 	$L__BB2_7;
	add.s32 	%r31, %r42, %r2;
	mul.wide.u32 	%rd19, %r31, 4;
	add.s64 	%rd20, %rd1, %rd19;
	st.global.f32 	[%rd20], %f1;
	add.s32 	%r32, %r31, 1;
	mul.wide.u32 	%rd21, %r32, 4;
	add.s64 	%rd22, %rd1, %rd21;
	st.global.f32 	[%rd22], %f1;
	add.s32 	%r33, %r31, 2;
	mul.wide.u32 	%rd23, %r33, 4;
	add.s64 	%rd24, %rd1, %rd23;
	st.global.f32 	[%rd24], %f1;
	add.s32 	%r34, %r31, 3;
	mul.wide.u32 	%rd25, %r34, 4;
	add.s64 	%rd26, %rd1, %rd25;
	st.global.f32 	[%rd26], %f1;
	add.s32 	%r42, %r42, 4;
$L__BB2_7:
	setp.eq.s32 	%p8, %r12, 0;
	@%p8 bra 	$L__BB2_12;
	setp.eq.s32 	%p9, %r12, 1;
	@%p9 bra 	$L__BB2_10;
	add.s32 	%r35, %r42, %r2;
	mul.wide.u32 	%rd27, %r35, 4;
	add.s64 	%rd28, %rd1, %rd27;
	st.global.f32 	[%rd28], %f1;
	add.s32 	%r36, %r35, 1;
	mul.wide.u32 	%rd29, %r36, 4;
	add.s64 	%rd30, %rd1, %rd29;
	st.global.f32 	[%rd30], %f1;
	add.s32 	%r42, %r42, 2;
$L__BB2_10:
	and.b32  	%r37, %r17, 1;
	setp.eq.b32 	%p10, %r37, 1;
	not.pred 	%p11, %p10;
	@%p11 bra 	$L__BB2_12;
	add.s32 	%r38, %r42, %r2;
	mul.wide.u32 	%rd31, %r38, 4;
	add.s64 	%rd32, %rd1, %rd31;
	st.global.f32 	[%rd32], %f1;
$L__BB2_12:
	ret;

}
	// .globl	_Z17set_matrix_colmajiifPf
.visible .entry _Z17set_matrix_colmajiifPf(
	.param .u32 _Z17set_matrix_colmajiifPf_param_0,
	.param .u32 _Z17set_matrix_colmajiifPf_param_1,
	.param .f32 _Z17set_matrix_colmajiifPf_param_2,
	.param .u64 .ptr .align 1 _Z17set_matrix_colmajiifPf_param_3
)
{
	.reg .pred 	%p<12>;
	.reg .b32 	%r<44>;
	.reg .b32 	%f<2>;
	.reg .b64 	%rd<33>;

	ld.param.u32 	%r17, [_Z17set_matrix_colmajiifPf_param_0];
	ld.param.u32 	%r18, [_Z17set_matrix_colmajiifPf_param_1];
	ld.param.f32 	%f1, [_Z17set_matrix_colmajiifPf_param_2];
	ld.param.u64 	%rd2, [_Z17set_matrix_colmajiifPf_param_3];
	cvta.to.global.u64 	%rd1, %rd2;
	mov.u32 	%r19, %tid.x;
	mov.u32 	%r20, %ctaid.x;
	mov.u32 	%r21, %ntid.x;
	mad.lo.s32 	%r1, %r20, %r21, %r19;
	setp.ge.u32 	%p1, %r1, %r18;
	setp.eq.s32 	%p2, %r17, 0;
	or.pred  	%p3, %p1, %p2;
	@%p3 bra 	$L__BB3_12;
	mul.lo.s32 	%r2, %r1, %r17;
	add.s32 	%r23, %r17, -1;
	and.b32  	%r3, %r17, 7;
	setp.lt.u32 	%p4, %r23, 7;
	mov.b32 	%r42, 0;
	@%p4 bra 	$L__BB3_4;
	and.b32  	%r42, %r17, -8;
	neg.s32 	%r40, %r42;
	add.s32 	%r39, %r2, 3;
$L__BB3_3:
	.pragma "nounroll";
	add.s32 	%r24, %r39, -3;
	mul.wide.u32 	%rd3, %r24, 4;
	add.s64 	%rd4, %rd1, %rd3;
	st.global.f32 	[%rd4], %f1;
	add.s32 	%r25, %r39, -2;
	mul.wide.u32 	%rd5, %r25, 4;
	add.s64 	%rd6, %rd1, %rd5;
	st.global.f32 	[%rd6], %f1;
	add.s32 	%r26, %r39, -1;
	mul.wide.u32 	%rd7, %r26, 4;
	add.s64 	%rd8, %rd1, %rd7;
	st.global.f32 	[%rd8], %f1;
	add.s32 	%r27, %r39, 4;
	mul.wide.u32 	%rd9, %r39, 4;
	add.s64 	%rd10, %rd1, %rd9;
	st.global.f32 	[%rd10], %f1;
	add.s32 	%r28, %r39, 1;
	mul.wide.u32 	%rd11, %r28, 4;
	add.s64 	%rd12, %rd1, %rd11;
	st.global.f32 	[%rd12], %f1;
	add.s32 	%r29, %r39, 2;
	mul.wide.u32 	%rd13, %r29, 4;
	add.s64 	%rd14, %rd1, %rd13;
	st.global.f32 	[%rd14], %f1;
	add.s32 	%r30, %r39, 3;
	mul.wide.u32 	%rd15, %r30, 4;
	add.s64 	%rd16, %rd1, %rd15;
	st.global.f32 	[%rd16], %f1;
	mul.wide.u32 	%rd17, %r27, 4;
	add.s64 	%rd18, %rd1, %rd17;
	st.global.f32 	[%rd18], %f1;
	add.s32 	%r40, %r40, 8;
	add.s32 	%r39, %r39, 8;
	setp.ne.s32 	%p5, %r40, 0;
	@%p5 bra 	$L__BB3_3;
$L__BB3_4:
	setp.eq.s32 	%p6, %r3, 0;
	@%p6 bra 	$L__BB3_12;
	and.b32  	%r12, %r17, 3;
	setp.lt.u32 	%p7, %r3, 4;
	@%p7 bra 	$L__BB3_7;
	add.s32 	%r31, %r42, %r2;
	mul.wide.u32 	%rd19, %r31, 4;
	add.s64 	%rd20, %rd1, %rd19;
	st.global.f32 	[%rd20], %f1;
	add.s32 	%r32, %r31, 1;
	mul.wide.u32 	%rd21, %r32, 4;
	add.s64 	%rd22, %rd1, %rd21;
	st.global.f32 	[%rd22], %f1;
	add.s32 	%r33, %r31, 2;
	mul.wide.u32 	%rd23, %r33, 4;
	add.s64 	%rd24, %rd1, %rd23;
	st.global.f32 	[%rd24], %f1;
	add.s32 	%r34, %r31, 3;
	mul.wide.u32 	%rd25, %r34, 4;
	add.s64 	%rd26, %rd1, %rd25;
	st.global.f32 	[%rd26], %f1;
	add.s32 	%r42, %r42, 4;
$L__BB3_7:
	setp.eq.s32 	%p8, %r12, 0;
	@%p8 bra 	$L__BB3_12;
	setp.eq.s32 	%p9, %r12, 1;
	@%p9 bra 	$L__BB3_10;
	add.s32 	%r35, %r42, %r2;
	mul.wide.u32 	%rd27, %r35, 4;
	add.s64 	%rd28, %rd1, %rd27;
	st.global.f32 	[%rd28], %f1;
	add.s32 	%r36, %r35, 1;
	mul.wide.u32 	%rd29, %r36, 4;
	add.s64 	%rd30, %rd1, %rd29;
	st.global.f32 	[%rd30], %f1;
	add.s32 	%r42, %r42, 2;
$L__BB3_10:
	and.b32  	%r37, %r17, 1;
	setp.eq.b32 	%p10, %r37, 1;
	not.pred 	%p11, %p10;
	@%p11 bra 	$L__BB3_12;
	add.s32 	%r38, %r42, %r2;
	mul.wide.u32 	%rd31, %r38, 4;
	add.s64 	%rd32, %rd1, %rd31;
	st.global.f32 	[%rd32], %f1;
$L__BB3_12:
	ret;

}


// ===== COMPILED SASS (sm_100) =====

	.target	sm_100

	.elftype	@"ET_EXEC"


//--------------------- .note.nv.tkinfo           --------------------------
	.section	.note.nv.tkinfo,"",@"SHT_NOTE"
	.sectionflags	@"SHF_NOTE_NV_TKINFO"
	.tkinfo
        /*0018*/ 	.word	0x00000002
        /*0030*/ 	.string	""
        /*0030*/ 	.string	"ptxas"
        /*0030*/ 	.string	"Cuda compilation tools, release 13.0, V13.0.88"
        /*0030*/ 	.string	"Build cuda_13.0.r13.0/compiler.36424714_0"
        /*0030*/ 	.string	"-arch sm_100 -m 64 "



//--------------------- .note.nv.cuinfo           --------------------------
	.section	.note.nv.cuinfo,"",@"SHT_NOTE"
	.sectionflags	@"SHF_NOTE_NV_CUINFO"
        /*0018*/ 	.short	0x0002
        /*001a*/ 	.short	0x0064
        /*001c*/ 	.short	0x0082
	.zero		2


//--------------------- .nv.info                  --------------------------
	.section	.nv.info,"",@"SHT_CUDA_INFO"
	.align	4


	//----- nvinfo : EIATTR_REGCOUNT
	.align		4
        /*0000*/ 	.byte	0x04, 0x2f
        /*0002*/ 	.short	(.L_1 - .L_0)
	.align		4
.L_0:
        /*0004*/ 	.word	index@(_Z13compute_triadiiPKfS0_Pf)
        /*0008*/ 	.word	0x00000020


	//----- nvinfo : EIATTR_FRAME_SIZE
	.align		4
.L_1:
        /*000c*/ 	.byte	0x04, 0x11
        /*000e*/ 	.short	(.L_3 - .L_2)
	.align		4
.L_2:
        /*0010*/ 	.word	index@(_Z13compute_triadiiPKfS0_Pf)
        /*0014*/ 	.word	0x00000000


	//----- nvinfo : EIATTR_REGCOUNT
	.align		4
.L_3:
        /*0018*/ 	.byte	0x04, 0x2f
        /*001a*/ 	.short	(.L_5 - .L_4)
	.align		4
.L_4:
        /*001c*/ 	.word	index@(_Z10set_vectorifPf)
        /*0020*/ 	.word	0x0000000a


	//----- nvinfo : EIATTR_FRAME_SIZE
	.align		4
.L_5:
        /*0024*/ 	.byte	0x04, 0x11
        /*0026*/ 	.short	(.L_7 - .L_6)
	.align		4
.L_6:
        /*0028*/ 	.word	index@(_Z10set_vectorifPf)
        /*002c*/ 	.word	0x00000000


	//----- nvinfo : EIATTR_REGCOUNT
	.align		4
.L_7:
        /*0030*/ 	.byte	0x04, 0x2f
        /*0032*/ 	.short	(.L_9 - .L_8)
	.align		4
.L_8:
        /*0034*/ 	.word	index@(_Z17set_matrix_rowmajiifPf)
        /*0038*/ 	.word	0x0000001b


	//----- nvinfo : EIATTR_FRAME_SIZE
	.align		4
.L_9:
        /*003c*/ 	.byte	0x04, 0x11
        /*003e*/ 	.short	(.L_11 - .L_10)
	.align		4
.L_10:
        /*0040*/ 	.word	index@(_Z17set_matrix_rowmajiifPf)
        /*0044*/ 	.word	0x00000000


	//----- nvinfo : EIATTR_REGCOUNT
	.align		4
.L_11:
        /*0048*/ 	.byte	0x04, 0x2f
        /*004a*/ 	.short	(.L_13 - .L_12)
	.align		4
.L_12:
        /*004c*/ 	.word	index@(_Z17set_matrix_colmajiifPf)
        /*0050*/ 	.word	0x0000001c


	//----- nvinfo : EIATTR_FRAME_SIZE
	.align		4
.L_13:
        /*0054*/ 	.byte	0x04, 0x11
        /*0056*/ 	.short	(.L_15 - .L_14)
	.align		4
.L_14:
        /*0058*/ 	.word	index@(_Z17set_matrix_colmajiifPf)
        /*005c*/ 	.word	0x00000000


	//----- nvinfo : EIATTR_MIN_STACK_SIZE
	.align		4
.L_15:
        /*0060*/ 	.byte	0x04, 0x12
        /*0062*/ 	.short	(.L_17 - .L_16)
	.align		4
.L_16:
        /*0064*/ 	.word	index@(_Z17set_matrix_colmajiifPf)
        /*0068*/ 	.word	0x00000000


	//----- nvinfo : EIATTR_MIN_STACK_SIZE
	.align		4
.L_17:
        /*006c*/ 	.byte	0x04, 0x12
        /*006e*/ 	.short	(.L_19 - .L_18)
	.align		4
.L_18:
        /*0070*/ 	.word	index@(_Z17set_matrix_rowmajiifPf)
        /*0074*/ 	.word	0x00000000


	//----- nvinfo : EIATTR_MIN_STACK_SIZE
	.align		4
.L_19:
        /*0078*/ 	.byte	0x04, 0x12
        /*007a*/ 	.short	(.L_21 - .L_20)
	.align		4
.L_20:
        /*007c*/ 	.word	index@(_Z10set_vectorifPf)
        /*0080*/ 	.word	0x00000000


	//----- nvinfo : EIATTR_MIN_STACK_SIZE
	.align		4
.L_21:
        /*0084*/ 	.byte	0x04, 0x12
        /*0086*/ 	.short	(.L_23 - .L_22)
	.align		4
.L_22:
        /*0088*/ 	.word	index@(_Z13compute_triadiiPKfS0_Pf)
        /*008c*/ 	.word	0x00000000
.L_23:


//--------------------- .nv.compat                --------------------------
	.section	.nv.compat,"",@"SHT_CUDA_COMPAT_INFO"
	.align	4
        /*0000*/ 	.byte	0x02, 0x09, 0x00, 0x00, 0x02, 0x02, 0x01, 0x00, 0x02, 0x05, 0x05, 0x00, 0x03, 0x07, 0x01, 0x01
        /*0010*/ 	.byte	0x02, 0x03, 0x00, 0x00, 0x02, 0x06, 0x01, 0x00, 0x04, 0x0b, 0x08, 0x00, 0x09, 0x00, 0x00, 0x00
        /*0020*/ 	.byte	0x00, 0x00, 0x00, 0x00


//--------------------- .nv.info._Z17set_matrix_colmajiifPf --------------------------
	.section	.nv.info._Z17set_matrix_colmajiifPf,"",@"SHT_CUDA_INFO"
	.sectionflags	@""
	.align	4


	//----- nvinfo : EIATTR_CUDA_API_VERSION
	.align		4
        /*0000*/ 	.byte	0x04, 0x37
        /*0002*/ 	.short	(.L_25 - .L_24)
.L_24:
        /*0004*/ 	.word	0x00000082


	//----- nvinfo : EIATTR_KPARAM_INFO
	.align		4
.L_25:
        /*0008*/ 	.byte	0x04, 0x17
        /*000a*/ 	.short	(.L_27 - .L_26)
.L_26:
        /*000c*/ 	.word	0x00000000
        /*0010*/ 	.short	0x0003
        /*0012*/ 	.short	0x0010
        /*0014*/ 	.byte	0x00, 0xf5, 0x21, 0x00


	//----- nvinfo : EIATTR_KPARAM_INFO
	.align		4
.L_27:
        /*0018*/ 	.byte	0x04, 0x17
        /*001a*/ 	.short	(.L_29 - .L_28)
.L_28:
        /*001c*/ 	.word	0x00000000
        /*0020*/ 	.short	0x0002
        /*0022*/ 	.short	0x0008
        /*0024*/ 	.byte	0x00, 0xf0, 0x11, 0x00


	//----- nvinfo : EIATTR_KPARAM_INFO
	.align		4
.L_29:
        /*0028*/ 	.byte	0x04, 0x17
        /*002a*/ 	.short	(.L_31 - .L_30)
.L_30:
        /*002c*/ 	.word	0x00000000
        /*0030*/ 	.short	0x0001
        /*0032*/ 	.short	0x0004
        /*0034*/ 	.byte	0x00, 0xf0, 0x11, 0x00


	//----- nvinfo : EIATTR_KPARAM_INFO
	.align		4
.L_31:
        /*0038*/ 	.byte	0x04, 0x17
        /*003a*/ 	.short	(.L_33 - .L_32)
.L_32:
        /*003c*/ 	.word	0x00000000
        /*0040*/ 	.short	0x0000
        /*0042*/ 	.short	0x0000
        /*0044*/ 	.byte	0x00, 0xf0, 0x11, 0x00


	//----- nvinfo : EIATTR_SPARSE_MMA_MASK
	.align		4
.L_33:
        /*0048*/ 	.byte	0x03, 0x50
        /*004a*/ 	.short	0x0000


	//----- nvinfo : EIATTR_MAXREG_COUNT
	.align		4
        /*004c*/ 	.byte	0x03, 0x1b
        /*004e*/ 	.short	0x00ff


	//----- nvinfo : EIATTR_MERCURY_ISA_VERSION
	.align		4
        /*0050*/ 	.byte	0x03, 0x5f
        /*0052*/ 	.short	0x0101


	//----- nvinfo : EIATTR_VRC_CTA_INIT_COUNT
	.align		4
        /*0054*/ 	.byte	0x02, 0x4a
	.zero		1
	.zero		1


	//----- nvinfo : EIATTR_EXIT_INSTR_OFFSETS
	.align		4
        /*0058*/ 	.byte	0x04, 0x1c
        /*005a*/ 	.short	(.L_35 - .L_34)


	//   ....[0]....
.L_34:
        /*005c*/ 	.word	0x00000080


	//   ....[1]....
        /*0060*/ 	.word	0x00000300


	//   ....[2]....
        /*0064*/ 	.word	0x00000440


	//   ....[3]....
        /*0068*/ 	.word	0x00000520


	//   ....[4]....
        /*006c*/ 	.word	0x00000580


	//----- nvinfo : EIATTR_CBANK_PARAM_SIZE
	.align		4
.L_35:
        /*0070*/ 	.byte	0x03, 0x19
        /*0072*/ 	.short	0x0018


	//----- nvinfo : EIATTR_PARAM_CBANK
	.align		4
        /*0074*/ 	.byte	0x04, 0x0a
        /*0076*/ 	.short	(.L_37 - .L_36)
	.align		4
.L_36:
        /*0078*/ 	.word	index@(.nv.constant0._Z17set_matrix_colmajiifPf)
        /*007c*/ 	.short	0x0380
        /*007e*/ 	.short	0x0018


	//----- nvinfo : EIATTR_SW_WAR
	.align		4
.L_37:
        /*0080*/ 	.byte	0x04, 0x36
        /*0082*/ 	.short	(.L_39 - .L_38)
.L_38:
        /*0084*/ 	.word	0x00000008
.L_39:


//--------------------- .nv.info._Z17set_matrix_rowmajiifPf --------------------------
	.section	.nv.info._Z17set_matrix_rowmajiifPf,"",@"SHT_CUDA_INFO"
	.sectionflags	@""
	.align	4


	//----- nvinfo : EIATTR_CUDA_API_VERSION
	.align		4
        /*0000*/ 	.byte	0x04, 0x37
        /*0002*/ 	.short	(.L_41 - .L_40)
.L_40:
        /*0004*/ 	.word	0x00000082


	//----- nvinfo : EIATTR_KPARAM_INFO
	.align		4
.L_41:
        /*0008*/ 	.byte	0x04, 0x17
        /*000a*/ 	.short	(.L_43 - .L_42)
.L_42:
        /*000c*/ 	.word	0x00000000
        /*0010*/ 	.short	0x0003
        /*0012*/ 	.short	0x0010
        /*0014*/ 	.byte	0x00, 0xf5, 0x21, 0x00


	//----- nvinfo : EIATTR_KPARAM_INFO
	.align		4
.L_43:
        /*0018*/ 	.byte	0x04, 0x17
        /*001a*/ 	.short	(.L_45 - .L_44)
.L_44:
        /*001c*/ 	.word	0x00000000
        /*0020*/ 	.short	0x0002
        /*0022*/ 	.short	0x0008
        /*0024*/ 	.byte	0x00, 0xf0, 0x11, 0x00


	//----- nvinfo : EIATTR_KPARAM_INFO
	.align		4
.L_45:
        /*0028*/ 	.byte	0x04, 0x17
        /*002a*/ 	.short	(.L_47 - .L_46)
.L_46:
        /*002c*/ 	.word	0x00000000
        /*0030*/ 	.short	0x0001
        /*0032*/ 	.short	0x0004
        /*0034*/ 	.byte	0x00, 0xf0, 0x11, 0x00


	//----- nvinfo : EIATTR_KPARAM_INFO
	.align		4
.L_47:
        /*0038*/ 	.byte	0x04, 0x17
        /*003a*/ 	.short	(.L_49 - .L_48)
.L_48:
        /*003c*/ 	.word	0x00000000
        /*0040*/ 	.short	0x0000
        /*0042*/ 	.short	0x0000
        /*0044*/ 	.byte	0x00, 0xf0, 0x11, 0x00


	//----- nvinfo : EIATTR_SPARSE_MMA_MASK
	.align		4
.L_49:
        /*0048*/ 	.byte	0x03, 0x50
        /*004a*/ 	.short	0x0000


	//----- nvinfo : EIATTR_MAXREG_COUNT
	.align		4
        /*004c*/ 	.byte	0x03, 0x1b
        /*004e*/ 	.short	0x00ff


	//----- nvinfo : EIATTR_MERCURY_ISA_VERSION
	.align		4
        /*0050*/ 	.byte	0x03, 0x5f
        /*0052*/ 	.short	0x0101


	//----- nvinfo : EIATTR_VRC_CTA_INIT_COUNT
	.align		4
        /*0054*/ 	.byte	0x02, 0x4a
	.zero		1
	.zero		1


	//----- nvinfo : EIATTR_EXIT_INSTR_OFFSETS
	.align		4
        /*0058*/ 	.byte	0x04, 0x1c
        /*005a*/ 	.short	(.L_51 - .L_50)


	//   ....[0]....
.L_50:
        /*005c*/ 	.word	0x00000080


	//   ....[1]....
        /*0060*/ 	.word	0x00000300


	//   ....[2]....
        /*0064*/ 	.word	0x00000440


	//   ....[3]....
        /*0068*/ 	.word	0x00000520


	//   ....[4]....
        /*006c*/ 	.word	0x00000580


	//----- nvinfo : EIATTR_CBANK_PARAM_SIZE
	.align		4
.L_51:
        /*0070*/ 	.byte	0x03, 0x19
        /*0072*/ 	.short	0x0018


	//----- nvinfo : EIATTR_PARAM_CBANK
	.align		4
        /*0074*/ 	.byte	0x04, 0x0a
        /*0076*/ 	.short	(.L_53 - .L_52)
	.align		4
.L_52:
        /*0078*/ 	.word	index@(.nv.constant0._Z17set_matrix_rowmajiifPf)
        /*007c*/ 	.short	0x0380
        /*007e*/ 	.short	0x0018


	//----- nvinfo : EIATTR_SW_WAR
	.align		4
.L_53:
        /*0080*/ 	.byte	0x04, 0x36
        /*0082*/ 	.short	(.L_55 - .L_54)
.L_54:
        /*0084*/ 	.word	0x00000008
.L_55:


//--------------------- .nv.info._Z10set_vectorifPf --------------------------
	.section	.nv.info._Z10set_vectorifPf,"",@"SHT_CUDA_INFO"
	.sectionflags	@""
	.align	4


	//----- nvinfo : EIATTR_CUDA_API_VERSION
	.align		4
        /*0000*/ 	.byte	0x04, 0x37
        /*0002*/ 	.short	(.L_57 - .L_56)
.L_56:
        /*0004*/ 	.word	0x00000082


	//----- nvinfo : EIATTR_KPARAM_INFO
	.align		4
.L_57:
        /*0008*/ 	.byte	0x04, 0x17
        /*000a*/ 	.short	(.L_59 - .L_58)
.L_58:
        /*000c*/ 	.word	0x00000000
        /*0010*/ 	.short	0x0002
        /*0012*/ 	.short	0x0008
        /*0014*/ 	.byte	0x00, 0xf5, 0x21, 0x00


	//----- nvinfo : EIATTR_KPARAM_INFO
	.align		4
.L_59:
        /*0018*/ 	.byte	0x04, 0x17
        /*001a*/ 	.short	(.L_61 - .L_60)
.L_60:
        /*001c*/ 	.word	0x00000000
        /*0020*/ 	.short	0x0001
        /*0022*/ 	.short	0x0004
        /*0024*/ 	.byte	0x00, 0xf0, 0x11, 0x00


	//----- nvinfo : EIATTR_KPARAM_INFO
	.align		4
.L_61:
        /*0028*/ 	.byte	0x04, 0x17
        /*002a*/ 	.short	(.L_63 - .L_62)
.L_62:
        /*002c*/ 	.word	0x00000000
        /*0030*/ 	.short	0x0000
        /*0032*/ 	.short	0x0000
        /*0034*/ 	.byte	0x00, 0xf0, 0x11, 0x00


	//----- nvinfo : EIATTR_SPARSE_MMA_MASK
	.align		4
.L_63:
        /*0038*/ 	.byte	0x03, 0x50
        /*003a*/ 	.short	0x0000


	//----- nvinfo : EIATTR_MAXREG_COUNT
	.align		4
        /*003c*/ 	.byte	0x03, 0x1b
        /*003e*/ 	.short	0x00ff


	//----- nvinfo : EIATTR_MERCURY_ISA_VERSION
	.align		4
        /*0040*/ 	.byte	0x03, 0x5f
        /*0042*/ 	.short	0x0101


	//----- nvinfo : EIATTR_VRC_CTA_INIT_COUNT
	.align		4
        /*0044*/ 	.byte	0x02, 0x4a
	.zero		1
	.zero		1


	//----- nvinfo : EIATTR_EXIT_INSTR_OFFSETS
	.align		4
        /*0048*/ 	.byte	0x04, 0x1c
        /*004a*/ 	.short	(.L_65 - .L_64)


	//   ....[0]....
.L_64:
        /*004c*/ 	.word	0x00000070


	//   ....[1]....
        /*0050*/ 	.word	0x000000e0


	//   ....[2]....
        /*0054*/ 	.word	0x00000120


	//----- nvinfo : EIATTR_CBANK_PARAM_SIZE
	.align		4
.L_65:
        /*0058*/ 	.byte	0x03, 0x19
        /*005a*/ 	.short	0x0010


	//----- nvinfo : EIATTR_PARAM_CBANK
	.align		4
        /*005c*/ 	.byte	0x04, 0x0a
        /*005e*/ 	.short	(.L_67 - .L_66)
	.align		4
.L_66:
        /*0060*/ 	.word	index@(.nv.constant0._Z10set_vectorifPf)
        /*0064*/ 	.short	0x0380
        /*0066*/ 	.short	0x0010


	//----- nvinfo : EIATTR_SW_WAR
	.align		4
.L_67:
        /*0068*/ 	.byte	0x04, 0x36
        /*006a*/ 	.short	(.L_69 - .L_68)
.L_68:
        /*006c*/ 	.word	0x00000008
.L_69:


//--------------------- .nv.info._Z13compute_triadiiPKfS0_Pf --------------------------
	.section	.nv.info._Z13compute_triadiiPKfS0_Pf,"",@"SHT_CUDA_INFO"
	.sectionflags	@""
	.align	4


	//----- nvinfo : EIATTR_CUDA_API_VERSION
	.align		4
        /*0000*/ 	.byte	0x04, 0x37
        /*0002*/ 	.short	(.L_71 - .L_70)
.L_70:
        /*0004*/ 	.word	0x00000082


	//----- nvinfo : EIATTR_KPARAM_INFO
	.align		4
.L_71:
        /*0008*/ 	.byte	0x04, 0x17
        /*000a*/ 	.short	(.L_73 - .L_72)
.L_72:
        /*000c*/ 	.word	0x00000000
        /*0010*/ 	.short	0x0004
        /*0012*/ 	.short	0x0018
        /*0014*/ 	.byte	0x00, 0xf5, 0x21, 0x00


	//----- nvinfo : EIATTR_KPARAM_INFO
	.align		4
.L_73:
        /*0018*/ 	.byte	0x04, 0x17
        /*001a*/ 	.short	(.L_75 - .L_74)
.L_74:
        /*001c*/ 	.word	0x00000000
        /*0020*/ 	.short	0x0003
        /*0022*/ 	.short	0x0010
        /*0024*/ 	.byte	0x00, 0xf5, 0x21, 0x00


	//----- nvinfo : EIATTR_KPARAM_INFO
	.align		4
.L_75:
        /*0028*/ 	.byte	0x04, 0x17
        /*002a*/ 	.short	(.L_77 - .L_76)
.L_76:
        /*002c*/ 	.word	0x00000000
        /*0030*/ 	.short	0x0002
        /*0032*/ 	.short	0x0008
        /*0034*/ 	.byte	0x00, 0xf5, 0x21, 0x00


	//----- nvinfo : EIATTR_KPARAM_INFO
	.align		4
.L_77:
        /*0038*/ 	.byte	0x04, 0x17
        /*003a*/ 	.short	(.L_79 - .L_78)
.L_78:
        /*003c*/ 	.word	0x00000000
        /*0040*/ 	.short	0x0001
        /*0042*/ 	.short	0x0004
        /*0044*/ 	.byte	0x00, 0xf0, 0x11, 0x00


	//----- nvinfo : EIATTR_KPARAM_INFO
	.align		4
.L_79:
        /*0048*/ 	.byte	0x04, 0x17
        /*004a*/ 	.short	(.L_81 - .L_80)
.L_80:
        /*004c*/ 	.word	0x00000000
        /*0050*/ 	.short	0x0000
        /*0052*/ 	.short	0x0000
        /*0054*/ 	.byte	0x00, 0xf0, 0x11, 0x00


	//----- nvinfo : EIATTR_SPARSE_MMA_MASK
	.align		4
.L_81:
        /*0058*/ 	.byte	0x03, 0x50
        /*005a*/ 	.short	0x0000


	//----- nvinfo : EIATTR_MAXREG_COUNT
	.align		4
        /*005c*/ 	.byte	0x03, 0x1b
        /*005e*/ 	.short	0x00ff


	//----- nvinfo : EIATTR_MERCURY_ISA_VERSION
	.align		4
        /*0060*/ 	.byte	0x03, 0x5f
        /*0062*/ 	.short	0x0101


	//----- nvinfo : EIATTR_VRC_CTA_INIT_COUNT
	.align		4
        /*0064*/ 	.byte	0x02, 0x4a
	.zero		1
	.zero		1


	//----- nvinfo : EIATTR_EXIT_INSTR_OFFSETS
	.align		4
        /*0068*/ 	.byte	0x04, 0x1c
        /*006a*/ 	.short	(.L_83 - .L_82)


	//   ....[0]....
.L_82:
        /*006c*/ 	.word	0x00000080


	//   ....[1]....
        /*0070*/ 	.word	0x00000e80


	//----- nvinfo : EIATTR_CBANK_PARAM_SIZE
	.align		4
.L_83:
        /*0074*/ 	.byte	0x03, 0x19
        /*0076*/ 	.short	0x0020


	//----- nvinfo : EIATTR_PARAM_CBANK
	.align		4
        /*0078*/ 	.byte	0x04, 0x0a
        /*007a*/ 	.short	(.L_85 - .L_84)
	.align		4
.L_84:
        /*007c*/ 	.word	index@(.nv.constant0._Z13compute_triadiiPKfS0_Pf)
        /*0080*/ 	.short	0x0380
        /*0082*/ 	.short	0x0020


	//----- nvinfo : EIATTR_SW_WAR
	.align		4
.L_85:
        /*0084*/ 	.byte	0x04, 0x36
        /*0086*/ 	.short	(.L_87 - .L_86)
.L_86:
        /*0088*/ 	.word	0x00000008
.L_87:


//--------------------- .nv.callgraph             --------------------------
	.section	.nv.callgraph,"",@"SHT_CUDA_CALLGRAPH"
	.align	4
	.sectionentsize	8
	.align		4
        /*0000*/ 	.word	0x00000000
	.align		4
        /*0004*/ 	.word	0xffffffff
	.align		4
        /*0008*/ 	.word	0x00000000
	.align		4
        /*000c*/ 	.word	0xfffffffe
	.align		4
        /*0010*/ 	.word	0x00000000
	.align		4
        /*0014*/ 	.word	0xfffffffd
	.align		4
        /*0018*/ 	.word	0x00000000
	.align		4
        /*001c*/ 	.word	0xfffffffc


//--------------------- .text._Z17set_matrix_colmajiifPf --------------------------
	.section	.text._Z17set_matrix_colmajiifPf,"ax",@progbits
	.align	128
        .global         _Z17set_matrix_colmajiifPf
        .type           _Z17set_matrix_colmajiifPf,@function
        .size           _Z17set_matrix_colmajiifPf,(.L_x_18 - _Z17set_matrix_colmajiifPf)
        .other          _Z17set_matrix_colmajiifPf,@"STO_CUDA_ENTRY STV_DEFAULT"
_Z17set_matrix_colmajiifPf:
.text._Z17set_matrix_colmajiifPf:
[----:B------:R-:W-:Y:S01]  /*0000*/  LDC R1, c[0x0][0x37c] ;  /* 0x0000df00ff017b82 */ /* 0x000fe20000000800 */
[----:B------:R-:W0:Y:S07]  /*0010*/  S2R R7, SR_TID.X ;  /* 0x0000000000077919 */ /* 0x000e2e0000002100 */
[----:B------:R-:W0:Y:S08]  /*0020*/  S2UR UR4, SR_CTAID.X ;  /* 0x00000000000479c3 */ /* 0x000e300000002500 */
[----:B------:R-:W0:Y:S08]  /*0030*/  LDC R0, c[0x0][0x360] ;  /* 0x0000d800ff007b82 */ /* 0x000e300000000800 */
[----:B------:R-:W1:Y:S01]  /*0040*/  LDC.64 R2, c[0x0][0x380] ;  /* 0x0000e000ff027b82 */ /* 0x000e620000000a00 */
[----:B0-----:R-:W-:Y:S01]  /*0050*/  IMAD R7, R0, UR4, R7 ;  /* 0x0000000400077c24 */ /* 0x001fe2000f8e0207 */
[----:B-1----:R-:W-:-:S04]  /*0060*/  ISETP.NE.AND P0, PT, R2, RZ, PT ;  /* 0x000000ff0200720c */ /* 0x002fc80003f05270 */
[----:B------:R-:W-:-:S13]  /*0070*/  ISETP.GE.U32.OR P0, PT, R7, R3, !P0 ;  /* 0x000000030700720c */ /* 0x000fda0004706470 */
[----:B------:R-:W-:Y:S05]  /*0080*/  @P0 EXIT ;  /* 0x000000000000094d */ /* 0x000fea0003800000 */
[C---:B------:R-:W-:Y:S01]  /*0090*/  IADD3 R0, PT, PT, R2.reuse, -0x1, RZ ;  /* 0xffffffff02007810 */ /* 0x040fe20007ffe0ff */
[----:B------:R-:W0:Y:S01]  /*00a0*/  LDCU.64 UR4, c[0x0][0x358] ;  /* 0x00006b00ff0477ac */ /* 0x000e220008000a00 */
[----:B------:R-:W-:Y:S02]  /*00b0*/  LOP3.LUT R8, R2, 0x7, RZ, 0xc0, !PT ;  /* 0x0000000702087812 */ /* 0x000fe400078ec0ff */
[----:B------:R-:W-:Y:S01]  /*00c0*/  ISETP.GE.U32.AND P1, PT, R0, 0x7, PT ;  /* 0x000000070000780c */ /* 0x000fe20003f26070 */
[----:B------:R-:W-:Y:S01]  /*00d0*/  HFMA2 R0, -RZ, RZ, 0, 0 ;  /* 0x00000000ff007431 */ /* 0x000fe200000001ff */
[----:B------:R-:W-:-:S11]  /*00e0*/  ISETP.NE.AND P0, PT, R8, RZ, PT ;  /* 0x000000ff0800720c */ /* 0x000fd60003f05270 */
[----:B------:R-:W-:Y:S05]  /*00f0*/  @!P1 BRA `(.L_x_0) ;  /* 0x0000000000809947 */ /* 0x000fea0003800000 */
[----:B------:R-:W1:Y:S01]  /*0100*/  LDC R3, c[0x0][0x388] ;  /* 0x0000e200ff037b82 */ /* 0x000e620000000800 */
[----:B------:R-:W-:Y:S01]  /*0110*/  LOP3.LUT R0, R2, 0xfffffff8, RZ, 0xc0, !PT ;  /* 0xfffffff802007812 */ /* 0x000fe200078ec0ff */
[----:B------:R-:W-:-:S04]  /*0120*/  IMAD R9, R7, R2, 0x3 ;  /* 0x0000000307097424 */ /* 0x000fc800078e0202 */
[----:B------:R-:W-:Y:S02]  /*0130*/  IMAD.MOV R6, RZ, RZ, -R0 ;  /* 0x000000ffff067224 */ /* 0x000fe400078e0a00 */
[----:B------:R-:W2:Y:S05]  /*0140*/  LDC.64 R4, c[0x0][0x390] ;  /* 0x0000e400ff047b82 */ /* 0x000eaa0000000a00 */
.L_x_1:
[C---:B---3--:R-:W-:Y:S01]  /*0150*/  IADD3 R17, PT, PT, R9.reuse, -0x3, RZ ;  /* 0xfffffffd09117810 */ /* 0x048fe20007ffe0ff */
[C---:B------:R-:W-:Y:S01]  /*0160*/  VIADD R21, R9.reuse, 0xffffffff ;  /* 0xffffffff09157836 */ /* 0x040fe20000000000 */
[C---:B------:R-:W-:Y:S01]  /*0170*/  IADD3 R19, PT, PT, R9.reuse, -0x2, RZ ;  /* 0xfffffffe09137810 */ /* 0x040fe20007ffe0ff */
[----:B------:R-:W-:Y:S01]  /*0180*/  VIADD R23, R9, 0x3 ;  /* 0x0000000309177836 */ /* 0x000fe20000000000 */
[----:B------:R-:W-:Y:S01]  /*0190*/  IADD3 R6, PT, PT, R6, 0x8, RZ ;  /* 0x0000000806067810 */ /* 0x000fe20007ffe0ff */
[--C-:B--2---:R-:W-:Y:S01]  /*01a0*/  IMAD.WIDE.U32 R16, R17, 0x4, R4.reuse ;  /* 0x0000000411107825 */ /* 0x104fe200078e0004 */
[C---:B------:R-:W-:Y:S02]  /*01b0*/  IADD3 R13, PT, PT, R9.reuse, 0x1, RZ ;  /* 0x00000001090d7810 */ /* 0x040fe40007ffe0ff */
[----:B------:R-:W-:Y:S01]  /*01c0*/  IADD3 R15, PT, PT, R9, 0x2, RZ ;  /* 0x00000002090f7810 */ /* 0x000fe20007ffe0ff */
[--C-:B------:R-:W-:Y:S01]  /*01d0*/  IMAD.WIDE.U32 R18, R19, 0x4, R4.reuse ;  /* 0x0000000413127825 */ /* 0x100fe200078e0004 */
[----:B------:R-:W-:Y:S01]  /*01e0*/  ISETP.NE.AND P1, PT, R6, RZ, PT ;  /* 0x000000ff0600720c */ /* 0x000fe20003f25270 */
[----:B01----:R0:W-:Y:S01]  /*01f0*/  STG.E desc[UR4][R16.64], R3 ;  /* 0x0000000310007986 */ /* 0x0031e2000c101904 */
[----:B------:R-:W-:Y:S01]  /*0200*/  IADD3 R25, PT, PT, R9, 0x4, RZ ;  /* 0x0000000409197810 */ /* 0x000fe20007ffe0ff */
[----:B------:R-:W-:-:S02]  /*0210*/  IMAD.WIDE.U32 R20, R21, 0x4, R4 ;  /* 0x0000000415147825 */ /* 0x000fc400078e0004 */
[----:B------:R3:W-:Y:S02]  /*0220*/  STG.E desc[UR4][R18.64], R3 ;  /* 0x0000000312007986 */ /* 0x0007e4000c101904 */
[--C-:B------:R-:W-:Y:S02]  /*0230*/  IMAD.WIDE.U32 R10, R9, 0x4, R4.reuse ;  /* 0x00000004090a7825 */ /* 0x100fe400078e0004 */
[----:B------:R3:W-:Y:S02]  /*0240*/  STG.E desc[UR4][R20.64], R3 ;  /* 0x0000000314007986 */ /* 0x0007e4000c101904 */
[--C-:B------:R-:W-:Y:S02]  /*0250*/  IMAD.WIDE.U32 R12, R13, 0x4, R4.reuse ;  /* 0x000000040d0c7825 */ /* 0x100fe400078e0004 */
[----:B------:R3:W-:Y:S02]  /*0260*/  STG.E desc[UR4][R10.64], R3 ;  /* 0x000000030a007986 */ /* 0x0007e4000c101904 */
[----:B------:R-:W-:-:S02]  /*0270*/  IMAD.WIDE.U32 R14, R15, 0x4, R4 ;  /* 0x000000040f0e7825 */ /* 0x000fc400078e0004 */
[----:B------:R3:W-:Y:S02]  /*0280*/  STG.E desc[UR4][R12.64], R3 ;  /* 0x000000030c007986 */ /* 0x0007e4000c101904 */
[--C-:B------:R-:W-:Y:S02]  /*0290*/  IMAD.WIDE.U32 R22, R23, 0x4, R4.reuse ;  /* 0x0000000417167825 */ /* 0x100fe400078e0004 */
[----:B------:R3:W-:Y:S02]  /*02a0*/  STG.E desc[UR4][R14.64], R3 ;  /* 0x000000030e007986 */ /* 0x0007e4000c101904 */
[----:B0-----:R-:W-:Y:S02]  /*02b0*/  IMAD.WIDE.U32 R16, R25, 0x4, R4 ;  /* 0x0000000419107825 */ /* 0x001fe400078e0004 */
[----:B------:R3:W-:Y:S02]  /*02c0*/  STG.E desc[UR4][R22.64], R3 ;  /* 0x0000000316007986 */ /* 0x0007e4000c101904 */
[----:B------:R-:W-:-:S02]  /*02d0*/  VIADD R9, R9, 0x8 ;  /* 0x0000000809097836 */ /* 0x000fc40000000000 */
[----:B------:R3:W-:Y:S01]  /*02e0*/  STG.E desc[UR4][R16.64], R3 ;  /* 0x0000000310007986 */ /* 0x0007e2000c101904 */
[----:B------:R-:W-:Y:S05]  /*02f0*/  @P1 BRA `(.L_x_1) ;  /* 0xfffffffc00941947 */ /* 0x000fea000383ffff */
.L_x_0:
[----:B0-----:R-:W-:Y:S05]  /*0300*/  @!P0 EXIT ;  /* 0x000000000000894d */ /* 0x001fea0003800000 */
[----:B------:R-:W-:Y:S02]  /*0310*/  ISETP.GE.U32.AND P0, PT, R8, 0x4, PT ;  /* 0x000000040800780c */ /* 0x000fe40003f06070 */
[----:B------:R-:W-:-:S04]  /*0320*/  LOP3.LUT R6, R2, 0x3, RZ, 0xc0, !PT ;  /* 0x0000000302067812 */ /* 0x000fc800078ec0ff */
[----:B------:R-:W-:-:S07]  /*0330*/  ISETP.NE.AND P1, PT, R6, RZ, PT ;  /* 0x000000ff0600720c */ /* 0x000fce0003f25270 */
[----:B------:R-:W-:Y:S06]  /*0340*/  @!P0 BRA `(.L_x_2) ;  /* 0x00000000003c8947 */ /* 0x000fec0003800000 */
[----:B---3--:R-:W0:Y:S01]  /*0350*/  LDC.64 R12, c[0x0][0x390] ;  /* 0x0000e400ff0c7b82 */ /* 0x008e220000000a00 */
[----:B------:R-:W-:Y:S01]  /*0360*/  IMAD R5, R7, R2, R0 ;  /* 0x0000000207057224 */ /* 0x000fe200078e0200 */
[----:B------:R-:W-:-:S03]  /*0370*/  IADD3 R0, PT, PT, R0, 0x4, RZ ;  /* 0x0000000400007810 */ /* 0x000fc60007ffe0ff */
[C---:B------:R-:W-:Y:S01]  /*0380*/  VIADD R3, R5.reuse, 0x3 ;  /* 0x0000000305037836 */ /* 0x040fe20000000000 */
[C---:B------:R-:W-:Y:S02]  /*0390*/  IADD3 R9, PT, PT, R5.reuse, 0x1, RZ ;  /* 0x0000000105097810 */ /* 0x040fe40007ffe0ff */
[----:B------:R-:W1:Y:S01]  /*03a0*/  LDC R15, c[0x0][0x388] ;  /* 0x0000e200ff0f7b82 */ /* 0x000e620000000800 */
[C---:B------:R-:W-:Y:S01]  /*03b0*/  IADD3 R11, PT, PT, R5.reuse, 0x2, RZ ;  /* 0x00000002050b7810 */ /* 0x040fe20007ffe0ff */
[----:B0-----:R-:W-:-:S04]  /*03c0*/  IMAD.WIDE.U32 R4, R5, 0x4, R12 ;  /* 0x0000000405047825 */ /* 0x001fc800078e000c */
[----:B------:R-:W-:-:S04]  /*03d0*/  IMAD.WIDE.U32 R8, R9, 0x4, R12 ;  /* 0x0000000409087825 */ /* 0x000fc800078e000c */
[--C-:B------:R-:W-:Y:S01]  /*03e0*/  IMAD.WIDE.U32 R10, R11, 0x4, R12.reuse ;  /* 0x000000040b0a7825 */ /* 0x100fe200078e000c */
[----:B-1----:R0:W-:Y:S03]  /*03f0*/  STG.E desc[UR4][R4.64], R15 ;  /* 0x0000000f04007986 */ /* 0x0021e6000c101904 */
[----:B------:R-:W-:Y:S01]  /*0400*/  IMAD.WIDE.U32 R12, R3, 0x4, R12 ;  /* 0x00000004030c7825 */ /* 0x000fe200078e000c */
[----:B------:R0:W-:Y:S04]  /*0410*/  STG.E desc[UR4][R8.64], R15 ;  /* 0x0000000f08007986 */ /* 0x0001e8000c101904 */
[----:B------:R0:W-:Y:S04]  /*0420*/  STG.E desc[UR4][R10.64], R15 ;  /* 0x0000000f0a007986 */ /* 0x0001e8000c101904 */
[----:B------:R0:W-:Y:S02]  /*0430*/  STG.E desc[UR4][R12.64], R15 ;  /* 0x0000000f0c007986 */ /* 0x0001e4000c101904 */
.L_x_2:
[----:B------:R-:W-:Y:S05]  /*0440*/  @!P1 EXIT ;  /* 0x000000000000994d */ /* 0x000fea0003800000 */
[----:B------:R-:W-:Y:S02]  /*0450*/  ISETP.NE.AND P0, PT, R6, 0x1, PT ;  /* 0x000000010600780c */ /* 0x000fe40003f05270 */
[----:B---3--:R-:W-:-:S04]  /*0460*/  LOP3.LUT R3, R2, 0x1, RZ, 0xc0, !PT ;  /* 0x0000000102037812 */ /* 0x008fc800078ec0ff */
[----:B------:R-:W-:-:S07]  /*0470*/  ISETP.NE.U32.AND P1, PT, R3, 0x1, PT ;  /* 0x000000010300780c */ /* 0x000fce0003f25070 */
[----:B------:R-:W-:Y:S06]  /*0480*/  @!P0 BRA `(.L_x_3) ;  /* 0x0000000000248947 */ /* 0x000fec0003800000 */
[----:B0-----:R-:W0:Y:S01]  /*0490*/  LDC.64 R4, c[0x0][0x390] ;  /* 0x0000e400ff047b82 */ /* 0x001e220000000a00 */
[----:B------:R-:W-:Y:S01]  /*04a0*/  IMAD R9, R7, R2, R0 ;  /* 0x0000000207097224 */ /* 0x000fe200078e0200 */
[----:B------:R-:W-:-:S04]  /*04b0*/  IADD3 R0, PT, PT, R0, 0x2, RZ ;  /* 0x0000000200007810 */ /* 0x000fc80007ffe0ff */
[C---:B------:R-:W-:Y:S02]  /*04c0*/  IADD3 R11, PT, PT, R9.reuse, 0x1, RZ ;  /* 0x00000001090b7810 */ /* 0x040fe40007ffe0ff */
[----:B------:R-:W1:Y:S01]  /*04d0*/  LDC R3, c[0x0][0x388] ;  /* 0x0000e200ff037b82 */ /* 0x000e620000000800 */
[----:B0-----:R-:W-:-:S04]  /*04e0*/  IMAD.WIDE.U32 R8, R9, 0x4, R4 ;  /* 0x0000000409087825 */ /* 0x001fc800078e0004 */
[----:B------:R-:W-:Y:S01]  /*04f0*/  IMAD.WIDE.U32 R4, R11, 0x4, R4 ;  /* 0x000000040b047825 */ /* 0x000fe200078e0004 */
[----:B-1----:R1:W-:Y:S04]  /*0500*/  STG.E desc[UR4][R8.64], R3 ;  /* 0x0000000308007986 */ /* 0x0023e8000c101904 */
[----:B------:R1:W-:Y:S02]  /*0510*/  STG.E desc[UR4][R4.64], R3 ;  /* 0x0000000304007986 */ /* 0x0003e4000c101904 */
.L_x_3:
[----:B------:R-:W-:Y:S05]  /*0520*/  @P1 EXIT ;  /* 0x000000000000194d */ /* 0x000fea0003800000 */
[----:B01----:R-:W0:Y:S01]  /*0530*/  LDC.64 R4, c[0x0][0x390] ;  /* 0x0000e400ff047b82 */ /* 0x003e220000000a00 */
[----:B------:R-:W-:-:S07]  /*0540*/  IMAD R3, R7, R2, R0 ;  /* 0x0000000207037224 */ /* 0x000fce00078e0200 */
[----:B------:R-:W1:Y:S01]  /*0550*/  LDC R9, c[0x0][0x388] ;  /* 0x0000e200ff097b82 */ /* 0x000e620000000800 */
[----:B0-----:R-:W-:-:S05]  /*0560*/  IMAD.WIDE.U32 R2, R3, 0x4, R4 ;  /* 0x0000000403027825 */ /* 0x001fca00078e0004 */
[----:B-1----:R-:W-:Y:S01]  /*0570*/  STG.E desc[UR4][R2.64], R9 ;  /* 0x0000000902007986 */ /* 0x002fe2000c101904 */
[----:B------:R-:W-:Y:S05]  /*0580*/  EXIT ;  /* 0x000000000000794d */ /* 0x000fea0003800000 */
.L_x_4:
[----:B------:R-:W-:-:S00]  /*0590*/  BRA `(.L_x_4) ;  /* 0xfffffffc00fc7947 */ /* 0x000fc0000383ffff */
[----:B------:R-:W-:-:S00]  /*05a0*/  NOP ;  /* 0x0000000000007918 */ /* 0x000fc00000000000 */
        /* <DEDUP_REMOVED lines=13> */
.L_x_18:


//--------------------- .text._Z17set_matrix_rowmajiifPf --------------------------
	.section	.text._Z17set_matrix_rowmajiifPf,"ax",@progbits
	.align	128
        .global         _Z17set_matrix_rowmajiifPf
        .type           _Z17set_matrix_rowmajiifPf,@function
        .size           _Z17set_matrix_rowmajiifPf,(.L_x_19 - _Z17set_matrix_rowmajiifPf)
        .other          _Z17set_matrix_rowmajiifPf,@"STO_CUDA_ENTRY STV_DEFAULT"
_Z17set_matrix_rowmajiifPf:
.text._Z17set_matrix_rowmajiifPf:
        /* <DEDUP_REMOVED lines=21> */
.L_x_6:
        /* <DEDUP_REMOVED lines=27> */
.L_x_5:
[----:B0-----:R-:W-:Y:S05]  /*0300*/  @!P0 EXIT ;  /* 0x000000000000894d */ /* 0x001fea0003800000 */
[----:B------:R-:W-:Y:S02]  /*0310*/  ISETP.GE.U32.AND P0, PT, R24, 0x4, PT ;  /* 0x000000041800780c */ /* 0x000fe40003f06070 */
[----:B---3--:R-:W-:-:S04]  /*0320*/  LOP3.LUT R12, R3, 0x3, RZ, 0xc0, !PT ;  /* 0x00000003030c7812 */ /* 0x008fc800078ec0ff */
[----:B------:R-:W-:-:S07]  /*0330*/  ISETP.NE.AND P1, PT, R12, RZ, PT ;  /* 0x000000ff0c00720c */ /* 0x000fce0003f25270 */
[----:B------:R-:W-:Y:S06]  /*0340*/  @!P0 BRA `(.L_x_7) ;  /* 0x00000000003c8947 */ /* 0x000fec0003800000 */
[----:B------:R-:W0:Y:S01]  /*0350*/  LDC.64 R10, c[0x0][0x390] ;  /* 0x0000e400ff0a7b82 */ /* 0x000e220000000a00 */
        /* <DEDUP_REMOVED lines=14> */
.L_x_7:
[----:B------:R-:W-:Y:S05]  /*0440*/  @!P1 EXIT ;  /* 0x000000000000994d */ /* 0x000fea0003800000 */
[----:B------:R-:W-:Y:S02]  /*0450*/  ISETP.NE.AND P0, PT, R12, 0x1, PT ;  /* 0x000000010c00780c */ /* 0x000fe40003f05270 */
[----:B0-----:R-:W-:-:S04]  /*0460*/  LOP3.LUT R4, R3, 0x1, RZ, 0xc0, !PT ;  /* 0x0000000103047812 */ /* 0x001fc800078ec0ff */
[----:B------:R-:W-:-:S07]  /*0470*/  ISETP.NE.U32.AND P1, PT, R4, 0x1, PT ;  /* 0x000000010400780c */ /* 0x000fce0003f25070 */
[----:B------:R-:W-:Y:S06]  /*0480*/  @!P0 BRA `(.L_x_8) ;  /* 0x0000000000248947 */ /* 0x000fec0003800000 */
[----:B------:R-:W0:Y:S01]  /*0490*/  LDC.64 R4, c[0x0][0x390] ;  /* 0x0000e400ff047b82 */ /* 0x000e220000000a00 */
        /* <DEDUP_REMOVED lines=8> */
.L_x_8:
[----:B------:R-:W-:Y:S05]  /*0520*/  @P1 EXIT ;  /* 0x000000000000194d */ /* 0x000fea0003800000 */
[----:B0-----:R-:W0:Y:S01]  /*0530*/  LDC.64 R4, c[0x0][0x390] ;  /* 0x0000e400ff047b82 */ /* 0x001e220000000a00 */
[----:B------:R-:W-:-:S07]  /*0540*/  IMAD R3, R0, R3, R2 ;  /* 0x0000000300037224 */ /* 0x000fce00078e0202 */
[----:B------:R-:W1:Y:S01]  /*0550*/  LDC R7, c[0x0][0x388] ;  /* 0x0000e200ff077b82 */ /* 0x000e620000000800 */
[----:B0-----:R-:W-:-:S05]  /*0560*/  IMAD.WIDE.U32 R2, R3, 0x4, R4 ;  /* 0x0000000403027825 */ /* 0x001fca00078e0004 */
[----:B-1----:R-:W-:Y:S01]  /*0570*/  STG.E desc[UR4][R2.64], R7 ;  /* 0x0000000702007986 */ /* 0x002fe2000c101904 */
[----:B------:R-:W-:Y:S05]  /*0580*/  EXIT ;  /* 0x000000000000794d */ /* 0x000fea0003800000 */
.L_x_9:
        /* <DEDUP_REMOVED lines=15> */
.L_x_19:


//--------------------- .text._Z10set_vectorifPf  --------------------------
	.section	.text._Z10set_vectorifPf,"ax",@progbits
	.align	128
        .global         _Z10set_vectorifPf
        .type           _Z10set_vectorifPf,@function
        .size           _Z10set_vectorifPf,(.L_x_20 - _Z10set_vectorifPf)
        .other          _Z10set_vectorifPf,@"STO_CUDA_ENTRY STV_DEFAULT"
_Z10set_vectorifPf:
.text._Z10set_vectorifPf:
[----:B------:R-:W-:Y:S01]  /*0000*/  LDC R1, c[0x0][0x37c] ;  /* 0x0000df00ff017b82 */ /* 0x000fe20000000800 */
[----:B------:R-:W0:Y:S07]  /*0010*/  S2R R5, SR_TID.X ;  /* 0x0000000000057919 */ /* 0x000e2e0000002100 */
[----:B------:R-:W0:Y:S01]  /*0020*/  S2UR UR4, SR_CTAID.X ;  /* 0x00000000000479c3 */ /* 0x000e220000002500 */
[----:B------:R-:W1:Y:S07]  /*0030*/  LDCU UR5, c[0x0][0x380] ;  /* 0x00007000ff0577ac */ /* 0x000e6e0008000800 */
[----:B------:R-:W0:Y:S02]  /*0040*/  LDC R0, c[0x0][0x360] ;  /* 0x0000d800ff007b82 */ /* 0x000e240000000800 */
[----:B0-----:R-:W-:-:S05]  /*0050*/  IMAD R5, R0, UR4, R5 ;  /* 0x0000000400057c24 */ /* 0x001fca000f8e0205 */
[----:B-1----:R-:W-:-:S13]  /*0060*/  ISETP.GE.U32.AND P0, PT, R5, UR5, PT ;  /* 0x0000000505007c0c */ /* 0x002fda000bf06070 */
[----:B------:R-:W-:Y:S05]  /*0070*/  @P0 EXIT ;  /* 0x000000000000094d */ /* 0x000fea0003800000 */
[----:B------:R-:W0:Y:S01]  /*0080*/  LDC R7, c[0x0][0x384] ;  /* 0x0000e100ff077b82 */ /* 0x000e220000000800 */
[----:B------:R-:W1:Y:S01]  /*0090*/  LDCU.64 UR4, c[0x0][0x358] ;  /* 0x00006b00ff0477ac */ /* 0x000e620008000a00 */
[----:B0-----:R-:W-:-:S13]  /*00a0*/  FSETP.NEU.AND P0, PT, R7, RZ, PT ;  /* 0x000000ff0700720b */ /* 0x001fda0003f0d000 */
[----:B------:R-:W0:Y:S02]  /*00b0*/  @!P0 LDC.64 R2, c[0x0][0x388] ;  /* 0x0000e200ff028b82 */ /* 0x000e240000000a00 */
[----:B0-----:R-:W-:-:S05]  /*00c0*/  @!P0 IMAD.WIDE.U32 R2, R5, 0x4, R2 ;  /* 0x0000000405028825 */ /* 0x001fca00078e0002 */
[----:B-1----:R0:W-:Y:S01]  /*00d0*/  @!P0 STG.E desc[UR4][R2.64], R7 ;  /* 0x0000000702008986 */ /* 0x0021e2000c101904 */
[----:B------:R-:W-:Y:S05]  /*00e0*/  @!P0 EXIT ;  /* 0x000000000000894d */ /* 0x000fea0003800000 */
[----:B0-----:R-:W0:Y:S02]  /*00f0*/  LDC.64 R2, c[0x0][0x388] ;  /* 0x0000e200ff027b82 */ /* 0x001e240000000a00 */
[----:B0-----:R-:W-:-:S05]  /*0100*/  IMAD.WIDE.U32 R2, R5, 0x4, R2 ;  /* 0x0000000405027825 */ /* 0x001fca00078e0002 */
[----:B------:R-:W-:Y:S01]  /*0110*/  STG.E desc[UR4][R2.64], R7 ;  /* 0x0000000702007986 */ /* 0x000fe2000c101904 */
[----:B------:R-:W-:Y:S05]  /*0120*/  EXIT ;  /* 0x000000000000794d */ /* 0x000fea0003800000 */
.L_x_10:
        /* <DEDUP_REMOVED lines=13> */
.L_x_20:


//--------------------- .text._Z13compute_triadiiPKfS0_Pf --------------------------
	.section	.text._Z13compute_triadiiPKfS0_Pf,"ax",@progbits
	.align	128
        .global         _Z13compute_triadiiPKfS0_Pf
        .type           _Z13compute_triadiiPKfS0_Pf,@function
        .size           _Z13compute_triadiiPKfS0_Pf,(.L_x_21 - _Z13compute_triadiiPKfS0_Pf)
        .other          _Z13compute_triadiiPKfS0_Pf,@"STO_CUDA_ENTRY STV_DEFAULT"
_Z13compute_triadiiPKfS0_Pf:
.text._Z13compute_triadiiPKfS0_Pf:
[----:B------:R-:W-:Y:S01]  /*0000*/  LDC R1, c[0x0][0x37c] ;  /* 0x0000df00ff017b82 */ /* 0x000fe20000000800 */
[----:B------:R-:W0:Y:S07]  /*0010*/  S2R R5, SR_TID.X ;  /* 0x0000000000057919 */ /* 0x000e2e0000002100 */
[----:B------:R-:W1:Y:S01]  /*0020*/  S2UR UR4, SR_CTAID.X ;  /* 0x00000000000479c3 */ /* 0x000e620000002500 */
[----:B------:R-:W1:Y:S07]  /*0030*/  LDCU UR5, c[0x0][0x360] ;  /* 0x00006c00ff0577ac */ /* 0x000e6e0008000800 */
[----:B------:R-:W2:Y:S01]  /*0040*/  LDC R0, c[0x0][0x380] ;  /* 0x0000e000ff007b82 */ /* 0x000ea20000000800 */
[----:B-1----:R-:W-:-:S06]  /*0050*/  UIMAD UR4, UR4, UR5, URZ ;  /* 0x00000005040472a4 */ /* 0x002fcc000f8e02ff */
[----:B0-----:R-:W-:-:S04]  /*0060*/  IADD3 R3, PT, PT, R5, UR4, RZ ;  /* 0x0000000405037c10 */ /* 0x001fc8000fffe0ff */
[----:B--2---:R-:W-:-:S13]  /*0070*/  ISETP.GE.U32.AND P0, PT, R3, R0, PT ;  /* 0x000000000300720c */ /* 0x004fda0003f06070 */
[----:B------:R-:W-:Y:S05]  /*0080*/  @P0 EXIT ;  /* 0x000000000000094d */ /* 0x000fea0003800000 */
[----:B------:R-:W0:Y:S01]  /*0090*/  LDCU UR7, c[0x0][0x384] ;  /* 0x00007080ff0777ac */ /* 0x000e220008000800 */
[----:B------:R-:W-:Y:S01]  /*00a0*/  HFMA2 R16, -RZ, RZ, 0, 0 ;  /* 0x00000000ff107431 */ /* 0x000fe200000001ff */
[----:B------:R-:W1:Y:S01]  /*00b0*/  LDCU.64 UR12, c[0x0][0x358] ;  /* 0x00006b00ff0c77ac */ /* 0x000e620008000a00 */
[----:B0-----:R-:W-:-:S09]  /*00c0*/  UISETP.NE.AND UP0, UPT, UR7, URZ, UPT ;  /* 0x000000ff0700728c */ /* 0x001fd2000bf05270 */
[----:B-1----:R-:W-:Y:S05]  /*00d0*/  BRA.U !UP0, `(.L_x_11) ;  /* 0x0000000d085c7547 */ /* 0x002fea000b800000 */
[----:B------:R-:W-:Y:S01]  /*00e0*/  UISETP.GE.U32.AND UP0, UPT, UR7, 0x10, UPT ;  /* 0x000000100700788c */ /* 0x000fe2000bf06070 */
[----:B------:R-:W-:Y:S01]  /*00f0*/  MOV R16, RZ ;  /* 0x000000ff00107202 */ /* 0x000fe20000000f00 */
[----:B------:R-:W-:Y:S01]  /*0100*/  ULOP3.LUT UR10, UR7, 0xf, URZ, 0xc0, !UPT ;  /* 0x0000000f070a7892 */ /* 0x000fe2000f8ec0ff */
[----:B------:R-:W-:-:S06]  /*0110*/  MOV R2, RZ ;  /* 0x000000ff00027202 */ /* 0x000fcc0000000f00 */
[----:B------:R-:W-:Y:S05]  /*0120*/  BRA.U !UP0, `(.L_x_12) ;  /* 0x0000000508c47547 */ /* 0x000fea000b800000 */
[----:B------:R-:W0:Y:S01]  /*0130*/  LDCU.64 UR8, c[0x0][0x390] ;  /* 0x00007200ff0877ac */ /* 0x000e220008000a00 */
[C---:B------:R-:W-:Y:S01]  /*0140*/  IADD3 R12, PT, PT, R0.reuse, UR4, R5 ;  /* 0x00000004000c7c10 */ /* 0x040fe2000fffe005 */
[C-C-:B------:R-:W-:Y:S01]  /*0150*/  IMAD R14, R0.reuse, 0xf, R3.reuse ;  /* 0x0000000f000e7824 */ /* 0x140fe200078e0203 */
[CC--:B------:R-:W-:Y:S01]  /*0160*/  LEA R19, R0.reuse, R3.reuse, 0x3 ;  /* 0x0000000300137211 */ /* 0x0c0fe200078e18ff */
[C-C-:B------:R-:W-:Y:S01]  /*0170*/  IMAD R7, R0.reuse, 0xe, R3.reuse ;  /* 0x0000000e00077824 */ /* 0x140fe200078e0203 */
[CC--:B------:R-:W-:Y:S01]  /*0180*/  LEA R6, R0.reuse, R3.reuse, 0x2 ;  /* 0x0000000300067211 */ /* 0x0c0fe200078e10ff */
[C-C-:B------:R-:W-:Y:S01]  /*0190*/  IMAD R9, R0.reuse, 0xd, R3.reuse ;  /* 0x0000000d00097824 */ /* 0x140fe200078e0203 */
[CC--:B------:R-:W-:Y:S01]  /*01a0*/  LEA R10, R0.reuse, R3.reuse, 0x1 ;  /* 0x00000003000a7211 */ /* 0x0c0fe200078e08ff */
[C-C-:B------:R-:W-:Y:S01]  /*01b0*/  IMAD R11, R0.reuse, 0xc, R3.reuse ;  /* 0x0000000c000b7824 */ /* 0x140fe200078e0203 */
[----:B------:R-:W-:Y:S01]  /*01c0*/  MOV R16, RZ ;  /* 0x000000ff00107202 */ /* 0x000fe20000000f00 */
[C-C-:B------:R-:W-:Y:S01]  /*01d0*/  IMAD R13, R0.reuse, 0xb, R3.reuse ;  /* 0x0000000b000d7824 */ /* 0x140fe200078e0203 */
[----:B------:R-:W-:Y:S01]  /*01e0*/  MOV R5, R3 ;  /* 0x0000000300057202 */ /* 0x000fe20000000f00 */
[----:B------:R-:W-:-:S02]  /*01f0*/  IMAD R15, R0, 0xa, R3 ;  /* 0x0000000a000f7824 */ /* 0x000fc400078e0203 */
[C-C-:B------:R-:W-:Y:S02]  /*0200*/  IMAD R17, R0.reuse, 0x9, R3.reuse ;  /* 0x0000000900117824 */ /* 0x140fe400078e0203 */
[C-C-:B------:R-:W-:Y:S01]  /*0210*/  IMAD R21, R0.reuse, 0x7, R3.reuse ;  /* 0x0000000700157824 */ /* 0x140fe200078e0203 */
[----:B0-----:R-:W-:Y:S01]  /*0220*/  UIADD3 UR5, UP0, UPT, UR8, 0x20, URZ ;  /* 0x0000002008057890 */ /* 0x001fe2000ff1e0ff */
[C-C-:B------:R-:W-:Y:S01]  /*0230*/  IMAD R2, R0.reuse, 0x6, R3.reuse ;  /* 0x0000000600027824 */ /* 0x140fe200078e0203 */
[----:B------:R-:W-:Y:S01]  /*0240*/  ULOP3.LUT UR8, UR7, 0xfffffff0, URZ, 0xc0, !UPT ;  /* 0xfffffff007087892 */ /* 0x000fe2000f8ec0ff */
[C-C-:B------:R-:W-:Y:S01]  /*0250*/  IMAD R4, R0.reuse, 0x5, R3.reuse ;  /* 0x0000000500047824 */ /* 0x140fe200078e0203 */
[----:B------:R-:W-:Y:S01]  /*0260*/  UIADD3.X UR6, UPT, UPT, URZ, UR9, URZ, UP0, !UPT ;  /* 0x00000009ff067290 */ /* 0x000fe200087fe4ff */
[----:B------:R-:W-:Y:S01]  /*0270*/  IMAD R8, R0, 0x3, R3 ;  /* 0x0000000300087824 */ /* 0x000fe200078e0203 */
[----:B------:R-:W-:Y:S01]  /*0280*/  MOV R18, UR5 ;  /* 0x0000000500127c02 */ /* 0x000fe20008000f00 */
[----:B------:R-:W-:-:S03]  /*0290*/  UIADD3 UR9, UPT, UPT, -UR8, URZ, URZ ;  /* 0x000000ff08097290 */ /* 0x000fc6000fffe1ff */
[----:B------:R-:W-:-:S09]  /*02a0*/  MOV R29, UR6 ;  /* 0x00000006001d7c02 */ /* 0x000fd20008000f00 */
.L_x_13:
[----:B------:R-:W0:Y:S02]  /*02b0*/  LDC.64 R22, c[0x0][0x388] ;  /* 0x0000e200ff167b82 */ /* 0x000e240000000a00 */
[----:B0-----:R-:W-:-:S05]  /*02c0*/  IMAD.WIDE.U32 R24, R5, 0x4, R22 ;  /* 0x0000000405187825 */ /* 0x001fca00078e0016 */
[----:B------:R0:W2:Y:S02]  /*02d0*/  LDG.E R27, desc[UR12][R24.64] ;  /* 0x0000000c181b7981 */ /* 0x0000a4000c1e1900 */
[----:B0-----:R-:W-:-:S05]  /*02e0*/  IMAD.WIDE.U32 R24, R12, 0x4, R22 ;  /* 0x000000040c187825 */ /* 0x001fca00078e0016 */
[----:B------:R0:W3:Y:S02]  /*02f0*/  LDG.E R20, desc[UR12][R24.64] ;  /* 0x0000000c18147981 */ /* 0x0000e4000c1e1900 */
[----:B0-----:R-:W-:Y:S02]  /*0300*/  MOV R24, R18 ;  /* 0x0000001200187202 */ /* 0x001fe40000000f00 */
[----:B------:R-:W-:-:S05]  /*0310*/  MOV R25, R29 ;  /* 0x0000001d00197202 */ /* 0x000fca0000000f00 */
[----:B------:R-:W2:Y:S04]  /*0320*/  LDG.E R18, desc[UR12][R24.64+-0x20] ;  /* 0xffffe00c18127981 */ /* 0x000ea8000c1e1900 */
[----:B------:R-:W3:Y:S01]  /*0330*/  LDG.E R26, desc[UR12][R24.64+-0x1c] ;  /* 0xffffe40c181a7981 */ /* 0x000ee2000c1e1900 */
[----:B------:R-:W-:-:S06]  /*0340*/  IMAD.WIDE.U32 R28, R10, 0x4, R22 ;  /* 0x000000040a1c7825 */ /* 0x000fcc00078e0016 */
[----:B------:R-:W4:Y:S01]  /*0350*/  LDG.E R29, desc[UR12][R28.64] ;  /* 0x0000000c1c1d7981 */ /* 0x000f22000c1e1900 */
[----:B--2---:R-:W-:-:S03]  /*0360*/  FFMA R27, R27, R18, R16 ;  /* 0x000000121b1b7223 */ /* 0x004fc60000000010 */
[----:B------:R-:W4:Y:S01]  /*0370*/  LDG.E R16, desc[UR12][R24.64+-0x18] ;  /* 0xffffe80c18107981 */ /* 0x000f22000c1e1900 */
[----:B---3--:R-:W-:Y:S01]  /*0380*/  FFMA R20, R20, R26, R27 ;  /* 0x0000001a14147223 */ /* 0x008fe2000000001b */
[----:B------:R-:W-:Y:S02]  /*0390*/  IMAD.WIDE.U32 R26, R8, 0x4, R22 ;  /* 0x00000004081a7825 */ /* 0x000fe400078e0016 */
[----:B------:R-:W2:Y:S04]  /*03a0*/  LDG.E R18, desc[UR12][R24.64+-0x14] ;  /* 0xffffec0c18127981 */ /* 0x000ea8000c1e1900 */
[----:B------:R-:W2:Y:S01]  /*03b0*/  LDG.E R27, desc[UR12][R26.64] ;  /* 0x0000000c1a1b7981 */ /* 0x000ea2000c1e1900 */
[----:B----4-:R-:W-:Y:S01]  /*03c0*/  FFMA R16, R29, R16, R20 ;  /* 0x000000101d107223 */ /* 0x010fe20000000014 */
[----:B------:R-:W-:-:S02]  /*03d0*/  IMAD.WIDE.U32 R28, R6, 0x4, R22 ;  /* 0x00000004061c7825 */ /* 0x000fc400078e0016 */
[----:B------:R-:W3:Y:S02]  /*03e0*/  LDG.E R20, desc[UR12][R24.64+-0x10] ;  /* 0xfffff00c18147981 */ /* 0x000ee4000c1e1900 */
[----:B--2---:R-:W-:Y:S01]  /*03f0*/  FFMA R16, R27, R18, R16 ;  /* 0x000000121b107223 */ /* 0x004fe20000000010 */
[----:B------:R-:W-:Y:S01]  /*0400*/  IMAD.WIDE.U32 R26, R4, 0x4, R22 ;  /* 0x00000004041a7825 */ /* 0x000fe200078e0016 */
[----:B------:R-:W3:Y:S05]  /*0410*/  LDG.E R18, desc[UR12][R28.64] ;  /* 0x0000000c1c127981 */ /* 0x000eea000c1e1900 */
[----:B------:R-:W2:Y:S04]  /*0420*/  LDG.E R27, desc[UR12][R26.64] ;  /* 0x0000000c1a1b7981 */ /* 0x000ea8000c1e1900 */
[----:B------:R-:W2:Y:S01]  /*0430*/  LDG.E R28, desc[UR12][R24.64+-0xc] ;  /* 0xfffff40c181c7981 */ /* 0x000ea2000c1e1900 */
[----:B---3--:R-:W-:-:S03]  /*0440*/  FFMA R16, R18, R20, R16 ;  /* 0x0000001412107223 */ /* 0x008fc60000000010 */
[----:B------:R-:W3:Y:S01]  /*0450*/  LDG.E R20, desc[UR12][R24.64+-0x8] ;  /* 0xfffff80c18147981 */ /* 0x000ee2000c1e1900 */
[----:B--2---:R-:W-:Y:S01]  /*0460*/  FFMA R16, R27, R28, R16 ;  /* 0x0000001c1b107223 */ /* 0x004fe20000000010 */
[----:B------:R-:W-:-:S04]  /*0470*/  IMAD.WIDE.U32 R28, R2, 0x4, R22 ;  /* 0x00000004021c7825 */ /* 0x000fc800078e0016 */
        /* <DEDUP_REMOVED lines=23> */
[----:B------:R-:W-:-:S05]  /*05f0*/  IMAD.WIDE.U32 R26, R11, 0x4, R22 ;  /* 0x000000040b1a7825 */ /* 0x000fca00078e0016 */
[----:B------:R0:W3:Y:S01]  /*0600*/  LDG.E R18, desc[UR12][R26.64] ;  /* 0x0000000c1a127981 */ /* 0x0000e2000c1e1900 */
[----:B------:R-:W-:-:S06]  /*0610*/  IMAD.WIDE.U32 R28, R9, 0x4, R22 ;  /* 0x00000004091c7825 */ /* 0x000fcc00078e0016 */
[----:B------:R-:W2:Y:S01]  /*0620*/  LDG.E R29, desc[UR12][R28.64] ;  /* 0x0000000c1c1d7981 */ /* 0x000ea2000c1e1900 */
[----:B0-----:R-:W-:-:S04]  /*0630*/  IMAD.WIDE.U32 R26, R7, 0x4, R22 ;  /* 0x00000004071a7825 */ /* 0x001fc800078e0016 */
[----:B------:R-:W-:Y:S01]  /*0640*/  IMAD.WIDE.U32 R22, R14, 0x4, R22 ;  /* 0x000000040e167825 */ /* 0x000fe200078e0016 */
[----:B------:R-:W2:Y:S05]  /*0650*/  LDG.E R28, desc[UR12][R24.64+0x14] ;  /* 0x0000140c181c7981 */ /* 0x000eaa000c1e1900 */
[----:B------:R-:W4:Y:S04]  /*0660*/  LDG.E R23, desc[UR12][R22.64] ;  /* 0x0000000c16177981 */ /* 0x000f28000c1e1900 */
[----:B------:R-:W4:Y:S01]  /*0670*/  LDG.E R22, desc[UR12][R24.64+0x1c] ;  /* 0x00001c0c18167981 */ /* 0x000f22000c1e1900 */
[----:B---3--:R-:W-:-:S03]  /*0680*/  FFMA R16, R18, R20, R16 ;  /* 0x0000001412107223 */ /* 0x008fc60000000010 */
[----:B------:R-:W3:Y:S04]  /*0690*/  LDG.E R18, desc[UR12][R26.64] ;  /* 0x0000000c1a127981 */ /* 0x000ee8000c1e1900 */
[----:B------:R-:W3:Y:S01]  /*06a0*/  LDG.E R20, desc[UR12][R24.64+0x18] ;  /* 0x0000180c18147981 */ /* 0x000ee2000c1e1900 */
[----:B------:R-:W-:-:S04]  /*06b0*/  UIADD3 UR9, UPT, UPT, UR9, 0x10, URZ ;  /* 0x0000001009097890 */ /* 0x000fc8000fffe0ff */
[----:B------:R-:W-:Y:S01]  /*06c0*/  UISETP.NE.AND UP0, UPT, UR9, URZ, UPT ;  /* 0x000000ff0900728c */ /* 0x000fe2000bf05270 */
[----:B--2---:R-:W-:Y:S01]  /*06d0*/  FFMA R16, R29, R28, R16 ;  /* 0x0000001c1d107223 */ /* 0x004fe20000000010 */
[C---:B------:R-:W-:Y:S02]  /*06e0*/  LEA R5, R0.reuse, R5, 0x4 ;  /* 0x0000000500057211 */ /* 0x040fe400078e20ff */
[C---:B------:R-:W-:Y:S02]  /*06f0*/  LEA R14, R0.reuse, R14, 0x4 ;  /* 0x0000000e000e7211 */ /* 0x040fe400078e20ff */
[C---:B------:R-:W-:Y:S02]  /*0700*/  LEA R7, R0.reuse, R7, 0x4 ;  /* 0x0000000700077211 */ /* 0x040fe400078e20ff */
[C---:B------:R-:W-:Y:S02]  /*0710*/  LEA R9, R0.reuse, R9, 0x4 ;  /* 0x0000000900097211 */ /* 0x040fe400078e20ff */
[----:B------:R-:W-:-:S02]  /*0720*/  LEA R11, R0, R11, 0x4 ;  /* 0x0000000b000b7211 */ /* 0x000fc400078e20ff */
[C---:B------:R-:W-:Y:S02]  /*0730*/  LEA R13, R0.reuse, R13, 0x4 ;  /* 0x0000000d000d7211 */ /* 0x040fe400078e20ff */
        /* <DEDUP_REMOVED lines=9> */
[----:B------:R-:W-:Y:S01]  /*07d0*/  LEA R12, R0, R12, 0x4 ;  /* 0x0000000c000c7211 */ /* 0x000fe200078e20ff */
[----:B---3--:R-:W-:Y:S01]  /*07e0*/  FFMA R16, R18, R20, R16 ;  /* 0x0000001412107223 */ /* 0x008fe20000000010 */
[----:B------:R-:W-:-:S03]  /*07f0*/  IADD3 R18, P0, PT, R24, 0x40, RZ ;  /* 0x0000004018127810 */ /* 0x000fc60007f1e0ff */
[----:B----4-:R-:W-:Y:S01]  /*0800*/  FFMA R16, R23, R22, R16 ;  /* 0x0000001617107223 */ /* 0x010fe20000000010 */
[----:B------:R-:W-:Y:S01]  /*0810*/  IADD3.X R29, PT, PT, RZ, R25, RZ, P0, !PT ;  /* 0x00000019ff1d7210 */ /* 0x000fe200007fe4ff */
[----:B------:R-:W-:Y:S08]  /*0820*/  BRA.U UP0, `(.L_x_13) ;  /* 0xfffffff900a07547 */ /* 0x000ff0000b83ffff */
[----:B------:R-:W-:-:S07]  /*0830*/  MOV R2, UR8 ;  /* 0x0000000800027c02 */ /* 0x000fce0008000f00 */
.L_x_12:
[----:B------:R-:W-:-:S09]  /*0840*/  UISETP.NE.AND UP0, UPT, UR10, URZ, UPT ;  /* 0x000000ff0a00728c */ /* 0x000fd2000bf05270 */
[----:B------:R-:W-:Y:S05]  /*0850*/  BRA.U !UP0, `(.L_x_11) ;  /* 0x00000005087c7547 */ /* 0x000fea000b800000 */
[----:B------:R-:W-:Y:S02]  /*0860*/  UISETP.GE.U32.AND UP0, UPT, UR10, 0x8, UPT ;  /* 0x000000080a00788c */ /* 0x000fe4000bf06070 */
[----:B------:R-:W-:-:S04]  /*0870*/  ULOP3.LUT UR6, UR7, 0x7, URZ, 0xc0, !UPT ;  /* 0x0000000707067892 */ /* 0x000fc8000f8ec0ff */
[----:B------:R-:W-:-:S03]  /*0880*/  UISETP.NE.AND UP1, UPT, UR6, URZ, UPT ;  /* 0x000000ff0600728c */ /* 0x000fc6000bf25270 */
[----:B------:R-:W-:Y:S08]  /*0890*/  BRA.U !UP0, `(.L_x_14) ;  /* 0x0000000108b07547 */ /* 0x000ff0000b800000 */
[----:B------:R-:W0:Y:S01]  /*08a0*/  LDC.64 R6, c[0x0][0x388] ;  /* 0x0000e200ff067b82 */ /* 0x000e220000000a00 */
[----:B------:R-:W-:-:S05]  /*08b0*/  IMAD R9, R2, R0, R3 ;  /* 0x0000000002097224 */ /* 0x000fca00078e0203 */
[-C--:B------:R-:W-:Y:S02]  /*08c0*/  IADD3 R27, PT, PT, R9, R0.reuse, RZ ;  /* 0x00000000091b7210 */ /* 0x080fe40007ffe0ff */
[----:B------:R-:W1:Y:S02]  /*08d0*/  LDC.64 R4, c[0x0][0x390] ;  /* 0x0000e400ff047b82 */ /* 0x000e640000000a00 */
[----:B------:R-:W-:-:S04]  /*08e0*/  IADD3 R11, PT, PT, R27, R0, RZ ;  /* 0x000000001b0b7210 */ /* 0x000fc80007ffe0ff */
[----:B------:R-:W-:Y:S01]  /*08f0*/  IADD3 R23, PT, PT, R11, R0, RZ ;  /* 0x000000000b177210 */ /* 0x000fe20007ffe0ff */
[----:B0-----:R-:W-:-:S04]  /*0900*/  IMAD.WIDE.U32 R8, R9, 0x4, R6 ;  /* 0x0000000409087825 */ /* 0x001fc800078e0006 */
[----:B------:R-:W-:Y:S01]  /*0910*/  IMAD.WIDE.U32 R26, R27, 0x4, R6 ;  /* 0x000000041b1a7825 */ /* 0x000fe200078e0006 */
[----:B------:R0:W2:Y:S03]  /*0920*/  LDG.E R21, desc[UR12][R8.64] ;  /* 0x0000000c08157981 */ /* 0x0000a6000c1e1900 */
[----:B-1----:R-:W-:Y:S01]  /*0930*/  IMAD.WIDE.U32 R4, R2, 0x4, R4 ;  /* 0x0000000402047825 */ /* 0x002fe200078e0004 */
[----:B------:R-:W3:Y:S04]  /*0940*/  LDG.E R18, desc[UR12][R26.64] ;  /* 0x0000000c1a127981 */ /* 0x000ee8000c1e1900 */
[----:B------:R-:W2:Y:S01]  /*0950*/  LDG.E R15, desc[UR12][R4.64] ;  /* 0x0000000c040f7981 */ /* 0x000ea2000c1e1900 */
[----:B------:R-:W-:Y:S01]  /*0960*/  IMAD.WIDE.U32 R10, R11, 0x4, R6 ;  /* 0x000000040b0a7825 */ /* 0x000fe200078e0006 */
[----:B------:R-:W-:-:S02]  /*0970*/  IADD3 R13, PT, PT, R23, R0, RZ ;  /* 0x00000000170d7210 */ /* 0x000fc40007ffe0ff */
[----:B------:R-:W3:Y:S01]  /*0980*/  LDG.E R19, desc[UR12][R4.64+0x4] ;  /* 0x0000040c04137981 */ /* 0x000ee2000c1e1900 */
[--C-:B------:R-:W-:Y:S01]  /*0990*/  IMAD.WIDE.U32 R22, R23, 0x4, R6.reuse ;  /* 0x0000000417167825 */ /* 0x100fe200078e0006 */
[C---:B------:R-:W-:Y:S02]  /*09a0*/  IADD3 R29, PT, PT, R13.reuse, R0, RZ ;  /* 0x000000000d1d7210 */ /* 0x040fe40007ffe0ff */
[----:B------:R1:W4:Y:S01]  /*09b0*/  LDG.E R14, desc[UR12][R10.64] ;  /* 0x0000000c0a0e7981 */ /* 0x000322000c1e1900 */
[----:B------:R-:W-:-:S03]  /*09c0*/  IMAD.WIDE.U32 R12, R13, 0x4, R6 ;  /* 0x000000040d0c7825 */ /* 0x000fc600078e0006 */
[----:B------:R-:W4:Y:S01]  /*09d0*/  LDG.E R17, desc[UR12][R4.64+0x8] ;  /* 0x0000080c04117981 */ /* 0x000f22000c1e1900 */
[CC--:B------:R-:W-:Y:S01]  /*09e0*/  IADD3 R20, PT, PT, R29.reuse, R0.reuse, RZ ;  /* 0x000000001d147210 */ /* 0x0c0fe20007ffe0ff */
[--C-:B0-----:R-:W-:Y:S02]  /*09f0*/  IMAD.WIDE.U32 R8, R29, 0x4, R6.reuse ;  /* 0x000000041d087825 */ /* 0x101fe400078e0006 */
[----:B------:R-:W5:Y:S04]  /*0a00*/  LDG.E R22, desc[UR12][R22.64] ;  /* 0x0000000c16167981 */ /* 0x000f68000c1e1900 */
[----:B------:R-:W5:Y:S01]  /*0a10*/  LDG.E R25, desc[UR12][R4.64+0xc] ;  /* 0x00000c0c04197981 */ /* 0x000f62000c1e1900 */
[C---:B------:R-:W-:Y:S01]  /*0a20*/  IADD3 R24, PT, PT, R20.reuse, R0, RZ ;  /* 0x0000000014187210 */ /* 0x040fe20007ffe0ff */
[----:B-1----:R-:W-:-:S02]  /*0a30*/  IMAD.WIDE.U32 R10, R20, 0x4, R6 ;  /* 0x00000004140a7825 */ /* 0x002fc400078e0006 */
[----:B------:R-:W5:Y:S04]  /*0a40*/  LDG.E R12, desc[UR12][R12.64] ;  /* 0x0000000c0c0c7981 */ /* 0x000f68000c1e1900 */
[----:B------:R-:W5:Y:S01]  /*0a50*/  LDG.E R27, desc[UR12][R4.64+0x10] ;  /* 0x0000100c041b7981 */ /* 0x000f62000c1e1900 */
[----:B------:R-:W-:-:S03]  /*0a60*/  IMAD.WIDE.U32 R6, R24, 0x4, R6 ;  /* 0x0000000418067825 */ /* 0x000fc600078e0006 */
[----:B------:R-:W5:Y:S04]  /*0a70*/  LDG.E R8, desc[UR12][R8.64] ;  /* 0x0000000c08087981 */ /* 0x000f68000c1e1900 */
[----:B------:R-:W5:Y:S04]  /*0a80*/  LDG.E R29, desc[UR12][R4.64+0x14] ;  /* 0x0000140c041d7981 */ /* 0x000f68000c1e1900 */
[----:B------:R-:W5:Y:S04]  /*0a90*/  LDG.E R10, desc[UR12][R10.64] ;  /* 0x0000000c0a0a7981 */ /* 0x000f68000c1e1900 */
[----:B------:R-:W5:Y:S04]  /*0aa0*/  LDG.E R23, desc[UR12][R4.64+0x18] ;  /* 0x0000180c04177981 */ /* 0x000f68000c1e1900 */
[----:B------:R-:W5:Y:S04]  /*0ab0*/  LDG.E R6, desc[UR12][R6.64] ;  /* 0x0000000c06067981 */ /* 0x000f68000c1e1900 */
[----:B------:R-:W5:Y:S01]  /*0ac0*/  LDG.E R20, desc[UR12][R4.64+0x1c] ;  /* 0x00001c0c04147981 */ /* 0x000f62000c1e1900 */
[----:B------:R-:W-:Y:S01]  /*0ad0*/  IADD3 R2, PT, PT, R2, 0x8, RZ ;  /* 0x0000000802027810 */ /* 0x000fe20007ffe0ff */
[----:B--2---:R-:W-:-:S04]  /*0ae0*/  FFMA R15, R21, R15, R16 ;  /* 0x0000000f150f7223 */ /* 0x004fc80000000010 */
[----:B---3--:R-:W-:-:S04]  /*0af0*/  FFMA R15, R18, R19, R15 ;  /* 0x00000013120f7223 */ /* 0x008fc8000000000f */
[----:B----4-:R-:W-:-:S04]  /*0b00*/  FFMA R15, R14, R17, R15 ;  /* 0x000000110e0f7223 */ /* 0x010fc8000000000f */
[----:B-----5:R-:W-:-:S04]  /*0b10*/  FFMA R15, R22, R25, R15 ;  /* 0x00000019160f7223 */ /* 0x020fc8000000000f */
[----:B------:R-:W-:-:S04]  /*0b20*/  FFMA R15, R12, R27, R15 ;  /* 0x0000001b0c0f7223 */ /* 0x000fc8000000000f */
[----:B------:R-:W-:-:S04]  /*0b30*/  FFMA R15, R8, R29, R15 ;  /* 0x0000001d080f7223 */ /* 0x000fc8000000000f */
[----:B------:R-:W-:-:S04]  /*0b40*/  FFMA R15, R10, R23, R15 ;  /* 0x000000170a0f7223 */ /* 0x000fc8000000000f */
[----:B------:R-:W-:-:S07]  /*0b50*/  FFMA R16, R6, R20, R15 ;  /* 0x0000001406107223 */ /* 0x000fce000000000f */
.L_x_14:
        /* <DEDUP_REMOVED lines=12> */
[----:B------:R-:W-:Y:S02]  /*0c20*/  IMAD.WIDE.U32 R10, R11, 0x4, R4 ;  /* 0x000000040b0a7825 */ /* 0x000fe400078e0004 */
[----:B------:R-:W2:Y:S02]  /*0c30*/  LDG.E R9, desc[UR12][R8.64] ;  /* 0x0000000c08097981 */ /* 0x000ea4000c1e1900 */
[----:B-1----:R-:W-:Y:S02]  /*0c40*/  IMAD.WIDE.U32 R6, R2, 0x4, R6 ;  /* 0x0000000402067825 */ /* 0x002fe400078e0006 */
[----:B------:R-:W3:Y:S02]  /*0c50*/  LDG.E R10, desc[UR12][R10.64] ;  /* 0x0000000c0a0a7981 */ /* 0x000ee4000c1e1900 */
[--C-:B------:R-:W-:Y:S02]  /*0c60*/  IMAD.WIDE.U32 R12, R13, 0x4, R4.reuse ;  /* 0x000000040d0c7825 */ /* 0x100fe400078e0004 */
[----:B------:R-:W2:Y:S02]  /*0c70*/  LDG.E R14, desc[UR12][R6.64] ;  /* 0x0000000c060e7981 */ /* 0x000ea4000c1e1900 */
[----:B------:R-:W-:-:S02]  /*0c80*/  IMAD.WIDE.U32 R4, R17, 0x4, R4 ;  /* 0x0000000411047825 */ /* 0x000fc400078e0004 */
[----:B------:R-:W3:Y:S04]  /*0c90*/  LDG.E R15, desc[UR12][R6.64+0x4] ;  /* 0x0000040c060f7981 */ /* 0x000ee8000c1e1900 */
[----:B------:R-:W4:Y:S04]  /*0ca0*/  LDG.E R12, desc[UR12][R12.64] ;  /* 0x0000000c0c0c7981 */ /* 0x000f28000c1e1900 */
[----:B------:R-:W4:Y:S04]  /*0cb0*/  LDG.E R17, desc[UR12][R6.64+0x8] ;  /* 0x0000080c06117981 */ /* 0x000f28000c1e1900 */
[----:B------:R-:W5:Y:S04]  /*0cc0*/  LDG.E R4, desc[UR12][R4.64] ;  /* 0x0000000c04047981 */ /* 0x000f68000c1e1900 */
[----:B------:R-:W5:Y:S01]  /*0cd0*/  LDG.E R18, desc[UR12][R6.64+0xc] ;  /* 0x00000c0c06127981 */ /* 0x000f62000c1e1900 */
[----:B------:R-:W-:Y:S01]  /*0ce0*/  IADD3 R2, PT, PT, R2, 0x4, RZ ;  /* 0x0000000402027810 */ /* 0x000fe20007ffe0ff */
[----:B--2---:R-:W-:-:S04]  /*0cf0*/  FFMA R9, R9, R14, R16 ;  /* 0x0000000e09097223 */ /* 0x004fc80000000010 */
[----:B---3--:R-:W-:-:S04]  /*0d00*/  FFMA R9, R10, R15, R9 ;  /* 0x0000000f0a097223 */ /* 0x008fc80000000009 */
[----:B----4-:R-:W-:-:S04]  /*0d10*/  FFMA R9, R12, R17, R9 ;  /* 0x000000110c097223 */ /* 0x010fc80000000009 */
[----:B-----5:R-:W-:-:S07]  /*0d20*/  FFMA R16, R4, R18, R9 ;  /* 0x0000001204107223 */ /* 0x020fce0000000009 */
.L_x_15:
[----:B------:R-:W-:Y:S05]  /*0d30*/  BRA.U !UP1, `(.L_x_11) ;  /* 0x0000000109447547 */ /* 0x000fea000b800000 */
[----:B------:R-:W0:Y:S01]  /*0d40*/  LDC.64 R4, c[0x0][0x390] ;  /* 0x0000e400ff047b82 */ /* 0x000e220000000a00 */
[----:B------:R-:W-:Y:S01]  /*0d50*/  IMAD R11, R2, R0, R3 ;  /* 0x00000000020b7224 */ /* 0x000fe200078e0203 */
[----:B------:R-:W-:-:S06]  /*0d60*/  UIADD3 UR5, UPT, UPT, -UR5, URZ, URZ ;  /* 0x000000ff05057290 */ /* 0x000fcc000fffe1ff */
[----:B------:R-:W1:Y:S01]  /*0d70*/  LDC.64 R8, c[0x0][0x388] ;  /* 0x0000e200ff087b82 */ /* 0x000e620000000a00 */
[----:B0-----:R-:W-:-:S03]  /*0d80*/  IMAD.WIDE.U32 R4, R2, 0x4, R4 ;  /* 0x0000000402047825 */ /* 0x001fc600078e0004 */
[----:B------:R-:W-:Y:S02]  /*0d90*/  MOV R6, R4 ;  /* 0x0000000400067202 */ /* 0x000fe40000000f00 */
[----:B------:R-:W-:-:S07]  /*0da0*/  MOV R7, R5 ;  /* 0x0000000500077202 */ /* 0x000fce0000000f00 */
.L_x_16:
[----:B-1----:R-:W-:Y:S01]  /*0db0*/  IMAD.WIDE.U32 R4, R11, 0x4, R8 ;  /* 0x000000040b047825 */ /* 0x002fe200078e0008 */
[----:B------:R0:W2:Y:S05]  /*0dc0*/  LDG.E R2, desc[UR12][R6.64] ;  /* 0x0000000c06027981 */ /* 0x0000aa000c1e1900 */
[----:B------:R-:W2:Y:S01]  /*0dd0*/  LDG.E R5, desc[UR12][R4.64] ;  /* 0x0000000c04057981 */ /* 0x000ea2000c1e1900 */
[----:B------:R-:W-:-:S04]  /*0de0*/  UIADD3 UR5, UPT, UPT, UR5, 0x1, URZ ;  /* 0x0000000105057890 */ /* 0x000fc8000fffe0ff */
[----:B------:R-:W-:Y:S01]  /*0df0*/  UISETP.NE.AND UP0, UPT, UR5, URZ, UPT ;  /* 0x000000ff0500728c */ /* 0x000fe2000bf05270 */
[----:B0-----:R-:W-:Y:S02]  /*0e00*/  IADD3 R6, P0, PT, R6, 0x4, RZ ;  /* 0x0000000406067810 */ /* 0x001fe40007f1e0ff */
[----:B------:R-:W-:Y:S02]  /*0e10*/  IADD3 R11, PT, PT, R11, R0, RZ ;  /* 0x000000000b0b7210 */ /* 0x000fe40007ffe0ff */
[----:B------:R-:W-:Y:S01]  /*0e20*/  IADD3.X R7, PT, PT, RZ, R7, RZ, P0, !PT ;  /* 0x00000007ff077210 */ /* 0x000fe200007fe4ff */
[----:B--2---:R-:W-:-:S03]  /*0e30*/  FFMA R16, R5, R2, R16 ;  /* 0x0000000205107223 */ /* 0x004fc60000000010 */
[----:B------:R-:W-:Y:S05]  /*0e40*/  BRA.U UP0, `(.L_x_16) ;  /* 0xfffffffd00d87547 */ /* 0x000fea000b83ffff */
.L_x_11:
[----:B------:R-:W0:Y:S02]  /*0e50*/  LDC.64 R4, c[0x0][0x398] ;  /* 0x0000e600ff047b82 */ /* 0x000e240000000a00 */
[----:B0-----:R-:W-:-:S05]  /*0e60*/  IMAD.WIDE.U32 R2, R3, 0x4, R4 ;  /* 0x0000000403027825 */ /* 0x001fca00078e0004 */
[----:B------:R-:W-:Y:S01]  /*0e70*/  STG.E desc[UR12][R2.64], R16 ;  /* 0x0000001002007986 */ /* 0x000fe2000c10190c */
[----:B------:R-:W-:Y:S05]  /*0e80*/  EXIT ;  /* 0x000000000000794d */ /* 0x000fea0003800000 */
.L_x_17:
        /* <DEDUP_REMOVED lines=15> */
.L_x_21:


//--------------------- .nv.shared.reserved.0     --------------------------
	.section	.nv.shared.reserved.0,"aw",@nobits
	.weak		__nv_reservedSMEM_offset_0_alias
	.size		__nv_reservedSMEM_offset_0_alias, 0, 64
	.other		__nv_reservedSMEM_offset_0_alias,@"STO_CUDA_RESERVED_SHARED STV_DEFAULT"
__nv_reservedSMEM_offset_0_alias:
	.zero		0
	.zero		64


//--------------------- .nv.constant0._Z17set_matrix_colmajiifPf --------------------------
	.section	.nv.constant0._Z17set_matrix_colmajiifPf,"a",@progbits
	.sectionflags	@""
	.align	4
.nv.constant0._Z17set_matrix_colmajiifPf:
	.zero		920


//--------------------- .nv.constant0._Z17set_matrix_rowmajiifPf --------------------------
	.section	.nv.constant0._Z17set_matrix_rowmajiifPf,"a",@progbits
	.sectionflags	@""
	.align	4
.nv.constant0._Z17set_matrix_rowmajiifPf:
	.zero		920


//--------------------- .nv.constant0._Z10set_vectorifPf --------------------------
	.section	.nv.constant0._Z10set_vectorifPf,"a",@progbits
	.sectionflags	@""
	.align	4
.nv.constant0._Z10set_vectorifPf:
	.zero		912


//--------------------- .nv.constant0._Z13compute_triadiiPKfS0_Pf --------------------------
	.section	.nv.constant0._Z13compute_triadiiPKfS0_Pf,"a",@progbits
	.sectionflags	@""
	.align	4
.nv.constant0._Z13compute_triadiiPKfS0_Pf:
	.zero		928


//--------------------- SYMBOLS --------------------------

	.type		.nv.reservedSmem.offset0,@object
	.size		.nv.reservedSmem.offset0,0x4
